//
// Generated by NVIDIA NVVM Compiler
//
// Compiler Build ID: CL-36424714
// Cuda compilation tools, release 13.0, V13.0.88
// Based on NVVM 20.0.0
//

.version 9.0
.target sm_100
.address_size 64

	// .globl	_Z10blas_sgemmiiiiifPfiS_ifS_i
// _ZZ14matrixMultiplyPfS_S_iiiiiiE4ds_M has been demoted
// _ZZ14matrixMultiplyPfS_S_iiiiiiE4ds_N has been demoted
// _ZZ9transposePfS_iiE5block has been demoted

.visible .entry _Z10blas_sgemmiiiiifPfiS_ifS_i(
	.param .u32 _Z10blas_sgemmiiiiifPfiS_ifS_i_param_0,
	.param .u32 _Z10blas_sgemmiiiiifPfiS_ifS_i_param_1,
	.param .u32 _Z10blas_sgemmiiiiifPfiS_ifS_i_param_2,
	.param .u32 _Z10blas_sgemmiiiiifPfiS_ifS_i_param_3,
	.param .u32 _Z10blas_sgemmiiiiifPfiS_ifS_i_param_4,
	.param .f32 _Z10blas_sgemmiiiiifPfiS_ifS_i_param_5,
	.param .u64 .ptr .align 1 _Z10blas_sgemmiiiiifPfiS_ifS_i_param_6,
	.param .u32 _Z10blas_sgemmiiiiifPfiS_ifS_i_param_7,
	.param .u64 .ptr .align 1 _Z10blas_sgemmiiiiifPfiS_ifS_i_param_8,
	.param .u32 _Z10blas_sgemmiiiiifPfiS_ifS_i_param_9,
	.param .f32 _Z10blas_sgemmiiiiifPfiS_ifS_i_param_10,
	.param .u64 .ptr .align 1 _Z10blas_sgemmiiiiifPfiS_ifS_i_param_11,
	.param .u32 _Z10blas_sgemmiiiiifPfiS_ifS_i_param_12
)
{
	.reg .pred 	%p<13>;
	.reg .b32 	%r<78>;
	.reg .b32 	%f<65>;
	.reg .b64 	%rd<53>;

	ld.param.u32 	%r30, [_Z10blas_sgemmiiiiifPfiS_ifS_i_param_2];
	ld.param.u32 	%r31, [_Z10blas_sgemmiiiiifPfiS_ifS_i_param_3];
	ld.param.u32 	%r32, [_Z10blas_sgemmiiiiifPfiS_ifS_i_param_4];
	ld.param.u64 	%rd7, [_Z10blas_sgemmiiiiifPfiS_ifS_i_param_6];
	ld.param.u64 	%rd8, [_Z10blas_sgemmiiiiifPfiS_ifS_i_param_8];
	ld.param.u64 	%rd6, [_Z10blas_sgemmiiiiifPfiS_ifS_i_param_11];
	cvta.to.global.u64 	%rd1, %rd8;
	cvta.to.global.u64 	%rd2, %rd7;
	mov.u32 	%r34, %ctaid.y;
	mov.u32 	%r35, %ntid.y;
	mov.u32 	%r36, %tid.y;
	mad.lo.s32 	%r37, %r34, %r35, %r36;
	mov.u32 	%r38, %ctaid.x;
	mov.u32 	%r39, %ntid.x;
	mov.u32 	%r40, %tid.x;
	mad.lo.s32 	%r2, %r38, %r39, %r40;
	setp.ge.s32 	%p1, %r2, %r30;
	setp.ge.s32 	%p2, %r37, %r32;
	or.pred  	%p3, %p1, %p2;
	@%p3 bra 	$L__BB0_15;
	setp.lt.s32 	%p4, %r31, 1;
	mov.f32 	%f64, 0f00000000;
	@%p4 bra 	$L__BB0_14;
	mul.lo.s32 	%r3, %r31, %r37;
	and.b32  	%r4, %r31, 7;
	setp.lt.u32 	%p5, %r31, 8;
	mov.b32 	%r72, 0;
	mov.u32 	%r77, %r72;
	@%p5 bra 	$L__BB0_5;
	and.b32  	%r72, %r31, 2147483640;
	neg.s32 	%r66, %r72;
	shl.b32 	%r7, %r30, 3;
	mul.wide.u32 	%rd9, %r3, 4;
	add.s64 	%rd10, %rd9, %rd2;
	add.s64 	%rd52, %rd10, 16;
	mov.b32 	%r77, 0;
	mul.wide.s32 	%rd13, %r30, 4;
	mov.u32 	%r65, %r2;
$L__BB0_4:
	.pragma "nounroll";
	ld.global.f32 	%f4, [%rd52+-16];
	mul.wide.s32 	%rd11, %r65, 4;
	add.s64 	%rd12, %rd1, %rd11;
	ld.global.f32 	%f5, [%rd12];
	cvt.rn.f32.s32 	%f6, %r77;
	fma.rn.f32 	%f7, %f4, %f5, %f6;
	cvt.rzi.s32.f32 	%r44, %f7;
	ld.global.f32 	%f8, [%rd52+-12];
	add.s64 	%rd14, %rd12, %rd13;
	ld.global.f32 	%f9, [%rd14];
	cvt.rn.f32.s32 	%f10, %r44;
	fma.rn.f32 	%f11, %f8, %f9, %f10;
	cvt.rzi.s32.f32 	%r45, %f11;
	ld.global.f32 	%f12, [%rd52+-8];
	add.s64 	%rd15, %rd14, %rd13;
	ld.global.f32 	%f13, [%rd15];
	cvt.rn.f32.s32 	%f14, %r45;
	fma.rn.f32 	%f15, %f12, %f13, %f14;
	cvt.rzi.s32.f32 	%r46, %f15;
	ld.global.f32 	%f16, [%rd52+-4];
	add.s64 	%rd16, %rd15, %rd13;
	ld.global.f32 	%f17, [%rd16];
	cvt.rn.f32.s32 	%f18, %r46;
	fma.rn.f32 	%f19, %f16, %f17, %f18;
	cvt.rzi.s32.f32 	%r47, %f19;
	ld.global.f32 	%f20, [%rd52];
	add.s64 	%rd17, %rd16, %rd13;
	ld.global.f32 	%f21, [%rd17];
	cvt.rn.f32.s32 	%f22, %r47;
	fma.rn.f32 	%f23, %f20, %f21, %f22;
	cvt.rzi.s32.f32 	%r48, %f23;
	ld.global.f32 	%f24, [%rd52+4];
	add.s64 	%rd18, %rd17, %rd13;
	ld.global.f32 	%f25, [%rd18];
	cvt.rn.f32.s32 	%f26, %r48;
	fma.rn.f32 	%f27, %f24, %f25, %f26;
	cvt.rzi.s32.f32 	%r49, %f27;
	ld.global.f32 	%f28, [%rd52+8];
	add.s64 	%rd19, %rd18, %rd13;
	ld.global.f32 	%f29, [%rd19];
	cvt.rn.f32.s32 	%f30, %r49;
	fma.rn.f32 	%f31, %f28, %f29, %f30;
	cvt.rzi.s32.f32 	%r50, %f31;
	ld.global.f32 	%f32, [%rd52+12];
	add.s64 	%rd20, %rd19, %rd13;
	ld.global.f32 	%f33, [%rd20];
	cvt.rn.f32.s32 	%f34, %r50;
	fma.rn.f32 	%f35, %f32, %f33, %f34;
	cvt.rzi.s32.f32 	%r77, %f35;
	add.s32 	%r66, %r66, 8;
	add.s32 	%r65, %r65, %r7;
	add.s64 	%rd52, %rd52, 32;
	setp.ne.s32 	%p6, %r66, 0;
	@%p6 bra 	$L__BB0_4;
$L__BB0_5:
	setp.eq.s32 	%p7, %r4, 0;
	@%p7 bra 	$L__BB0_13;
	and.b32  	%r17, %r31, 3;
	setp.lt.u32 	%p8, %r4, 4;
	@%p8 bra 	$L__BB0_8;
	add.s32 	%r52, %r72, %r3;
	mul.wide.u32 	%rd21, %r52, 4;
	add.s64 	%rd22, %rd2, %rd21;
	ld.global.f32 	%f36, [%rd22];
	mad.lo.s32 	%r53, %r72, %r30, %r2;
	mul.wide.s32 	%rd23, %r53, 4;
	add.s64 	%rd24, %rd1, %rd23;
	ld.global.f32 	%f37, [%rd24];
	cvt.rn.f32.s32 	%f38, %r77;
	fma.rn.f32 	%f39, %f36, %f37, %f38;
	cvt.rzi.s32.f32 	%r54, %f39;
	cvt.u64.u32 	%rd25, %r3;
	cvt.u64.u32 	%rd26, %r72;
	add.s64 	%rd27, %rd26, %rd25;
	shl.b64 	%rd28, %rd27, 2;
	add.s64 	%rd29, %rd2, %rd28;
	ld.global.f32 	%f40, [%rd29+4];
	mul.wide.s32 	%rd30, %r30, 4;
	add.s64 	%rd31, %rd24, %rd30;
	ld.global.f32 	%f41, [%rd31];
	cvt.rn.f32.s32 	%f42, %r54;
	fma.rn.f32 	%f43, %f40, %f41, %f42;
	cvt.rzi.s32.f32 	%r55, %f43;
	ld.global.f32 	%f44, [%rd29+8];
	add.s64 	%rd32, %rd31, %rd30;
	ld.global.f32 	%f45, [%rd32];
	cvt.rn.f32.s32 	%f46, %r55;
	fma.rn.f32 	%f47, %f44, %f45, %f46;
	cvt.rzi.s32.f32 	%r56, %f47;
	ld.global.f32 	%f48, [%rd29+12];
	add.s64 	%rd33, %rd32, %rd30;
	ld.global.f32 	%f49, [%rd33];
	cvt.rn.f32.s32 	%f50, %r56;
	fma.rn.f32 	%f51, %f48, %f49, %f50;
	cvt.rzi.s32.f32 	%r77, %f51;
	add.s32 	%r72, %r72, 4;
$L__BB0_8:
	setp.eq.s32 	%p9, %r17, 0;
	@%p9 bra 	$L__BB0_13;
	setp.eq.s32 	%p10, %r17, 1;
	@%p10 bra 	$L__BB0_11;
	add.s32 	%r58, %r72, %r3;
	mul.wide.u32 	%rd34, %r58, 4;
	add.s64 	%rd35, %rd2, %rd34;
	ld.global.f32 	%f52, [%rd35];
	mad.lo.s32 	%r59, %r72, %r30, %r2;
	mul.wide.s32 	%rd36, %r59, 4;
	add.s64 	%rd37, %rd1, %rd36;
	ld.global.f32 	%f53, [%rd37];
	cvt.rn.f32.s32 	%f54, %r77;
	fma.rn.f32 	%f55, %f52, %f53, %f54;
	cvt.rzi.s32.f32 	%r60, %f55;
	cvt.u64.u32 	%rd38, %r3;
	cvt.u64.u32 	%rd39, %r72;
	add.s64 	%rd40, %rd39, %rd38;
	shl.b64 	%rd41, %rd40, 2;
	add.s64 	%rd42, %rd2, %rd41;
	ld.global.f32 	%f56, [%rd42+4];
	mul.wide.s32 	%rd43, %r30, 4;
	add.s64 	%rd44, %rd37, %rd43;
	ld.global.f32 	%f57, [%rd44];
	cvt.rn.f32.s32 	%f58, %r60;
	fma.rn.f32 	%f59, %f56, %f57, %f58;
	cvt.rzi.s32.f32 	%r77, %f59;
	add.s32 	%r72, %r72, 2;
$L__BB0_11:
	and.b32  	%r61, %r31, 1;
	setp.eq.b32 	%p11, %r61, 1;
	not.pred 	%p12, %p11;
	@%p12 bra 	$L__BB0_13;
	add.s32 	%r62, %r72, %r3;
	mul.wide.u32 	%rd45, %r62, 4;
	add.s64 	%rd46, %rd2, %rd45;
	ld.global.f32 	%f60, [%rd46];
	mad.lo.s32 	%r63, %r72, %r30, %r2;
	mul.wide.s32 	%rd47, %r63, 4;
	add.s64 	%rd48, %rd1, %rd47;
	ld.global.f32 	%f61, [%rd48];
	cvt.rn.f32.s32 	%f62, %r77;
	fma.rn.f32 	%f63, %f60, %f61, %f62;
	cvt.rzi.s32.f32 	%r77, %f63;
$L__BB0_13:
	cvt.rn.f32.s32 	%f64, %r77;
$L__BB0_14:
	mad.lo.s32 	%r64, %r30, %r37, %r2;
	cvta.to.global.u64 	%rd49, %rd6;
	mul.wide.s32 	%rd50, %r64, 4;
	add.s64 	%rd51, %rd49, %rd50;
	st.global.f32 	[%rd51], %f64;
$L__BB0_15:
	ret;

}
	// .globl	_Z15custom_sgemm_ttiiiiifPfiS_ifS_i
.visible .entry _Z15custom_sgemm_ttiiiiifPfiS_ifS_i(
	.param .u32 _Z15custom_sgemm_ttiiiiifPfiS_ifS_i_param_0,
	.param .u32 _Z15custom_sgemm_ttiiiiifPfiS_ifS_i_param_1,
	.param .u32 _Z15custom_sgemm_ttiiiiifPfiS_ifS_i_param_2,
	.param .u32 _Z15custom_sgemm_ttiiiiifPfiS_ifS_i_param_3,
	.param .u32 _Z15custom_sgemm_ttiiiiifPfiS_ifS_i_param_4,
	.param .f32 _Z15custom_sgemm_ttiiiiifPfiS_ifS_i_param_5,
	.param .u64 .ptr .align 1 _Z15custom_sgemm_ttiiiiifPfiS_ifS_i_param_6,
	.param .u32 _Z15custom_sgemm_ttiiiiifPfiS_ifS_i_param_7,
	.param .u64 .ptr .align 1 _Z15custom_sgemm_ttiiiiifPfiS_ifS_i_param_8,
	.param .u32 _Z15custom_sgemm_ttiiiiifPfiS_ifS_i_param_9,
	.param .f32 _Z15custom_sgemm_ttiiiiifPfiS_ifS_i_param_10,
	.param .u64 .ptr .align 1 _Z15custom_sgemm_ttiiiiifPfiS_ifS_i_param_11,
	.param .u32 _Z15custom_sgemm_ttiiiiifPfiS_ifS_i_param_12
)
{
	.reg .pred 	%p<13>;
	.reg .b32 	%r<78>;
	.reg .b32 	%f<65>;
	.reg .b64 	%rd<53>;

	ld.param.u32 	%r32, [_Z15custom_sgemm_ttiiiiifPfiS_ifS_i_param_2];
	ld.param.u32 	%r30, [_Z15custom_sgemm_ttiiiiifPfiS_ifS_i_param_3];
	ld.param.u32 	%r31, [_Z15custom_sgemm_ttiiiiifPfiS_ifS_i_param_4];
	ld.param.u64 	%rd7, [_Z15custom_sgemm_ttiiiiifPfiS_ifS_i_param_6];
	ld.param.u64 	%rd8, [_Z15custom_sgemm_ttiiiiifPfiS_ifS_i_param_8];
	ld.param.u64 	%rd6, [_Z15custom_sgemm_ttiiiiifPfiS_ifS_i_param_11];
	cvta.to.global.u64 	%rd1, %rd8;
	cvta.to.global.u64 	%rd2, %rd7;
	mov.u32 	%r34, %ctaid.y;
	mov.u32 	%r35, %ntid.y;
	mov.u32 	%r36, %tid.y;
	mad.lo.s32 	%r37, %r34, %r35, %r36;
	mov.u32 	%r38, %ctaid.x;
	mov.u32 	%r39, %ntid.x;
	mov.u32 	%r40, %tid.x;
	mad.lo.s32 	%r2, %r38, %r39, %r40;
	setp.ge.s32 	%p1, %r2, %r31;
	setp.ge.s32 	%p2, %r37, %r32;
	or.pred  	%p3, %p1, %p2;
	@%p3 bra 	$L__BB1_15;
	setp.lt.s32 	%p4, %r30, 1;
	mov.f32 	%f64, 0f00000000;
	@%p4 bra 	$L__BB1_14;
	mul.lo.s32 	%r3, %r30, %r37;
	and.b32  	%r4, %r30, 7;
	setp.lt.u32 	%p5, %r30, 8;
	mov.b32 	%r72, 0;
	mov.u32 	%r77, %r72;
	@%p5 bra 	$L__BB1_5;
	and.b32  	%r72, %r30, 2147483640;
	neg.s32 	%r66, %r72;
	shl.b32 	%r7, %r31, 3;
	mul.wide.u32 	%rd9, %r3, 4;
	add.s64 	%rd10, %rd9, %rd2;
	add.s64 	%rd52, %rd10, 16;
	mov.b32 	%r77, 0;
	mul.wide.s32 	%rd13, %r31, 4;
	mov.u32 	%r65, %r2;
$L__BB1_4:
	.pragma "nounroll";
	ld.global.f32 	%f4, [%rd52+-16];
	mul.wide.s32 	%rd11, %r65, 4;
	add.s64 	%rd12, %rd1, %rd11;
	ld.global.f32 	%f5, [%rd12];
	cvt.rn.f32.s32 	%f6, %r77;
	fma.rn.f32 	%f7, %f4, %f5, %f6;
	cvt.rzi.s32.f32 	%r44, %f7;
	ld.global.f32 	%f8, [%rd52+-12];
	add.s64 	%rd14, %rd12, %rd13;
	ld.global.f32 	%f9, [%rd14];
	cvt.rn.f32.s32 	%f10, %r44;
	fma.rn.f32 	%f11, %f8, %f9, %f10;
	cvt.rzi.s32.f32 	%r45, %f11;
	ld.global.f32 	%f12, [%rd52+-8];
	add.s64 	%rd15, %rd14, %rd13;
	ld.global.f32 	%f13, [%rd15];
	cvt.rn.f32.s32 	%f14, %r45;
	fma.rn.f32 	%f15, %f12, %f13, %f14;
	cvt.rzi.s32.f32 	%r46, %f15;
	ld.global.f32 	%f16, [%rd52+-4];
	add.s64 	%rd16, %rd15, %rd13;
	ld.global.f32 	%f17, [%rd16];
	cvt.rn.f32.s32 	%f18, %r46;
	fma.rn.f32 	%f19, %f16, %f17, %f18;
	cvt.rzi.s32.f32 	%r47, %f19;
	ld.global.f32 	%f20, [%rd52];
	add.s64 	%rd17, %rd16, %rd13;
	ld.global.f32 	%f21, [%rd17];
	cvt.rn.f32.s32 	%f22, %r47;
	fma.rn.f32 	%f23, %f20, %f21, %f22;
	cvt.rzi.s32.f32 	%r48, %f23;
	ld.global.f32 	%f24, [%rd52+4];
	add.s64 	%rd18, %rd17, %rd13;
	ld.global.f32 	%f25, [%rd18];
	cvt.rn.f32.s32 	%f26, %r48;
	fma.rn.f32 	%f27, %f24, %f25, %f26;
	cvt.rzi.s32.f32 	%r49, %f27;
	ld.global.f32 	%f28, [%rd52+8];
	add.s64 	%rd19, %rd18, %rd13;
	ld.global.f32 	%f29, [%rd19];
	cvt.rn.f32.s32 	%f30, %r49;
	fma.rn.f32 	%f31, %f28, %f29, %f30;
	cvt.rzi.s32.f32 	%r50, %f31;
	ld.global.f32 	%f32, [%rd52+12];
	add.s64 	%rd20, %rd19, %rd13;
	ld.global.f32 	%f33, [%rd20];
	cvt.rn.f32.s32 	%f34, %r50;
	fma.rn.f32 	%f35, %f32, %f33, %f34;
	cvt.rzi.s32.f32 	%r77, %f35;
	add.s32 	%r66, %r66, 8;
	add.s32 	%r65, %r65, %r7;
	add.s64 	%rd52, %rd52, 32;
	setp.ne.s32 	%p6, %r66, 0;
	@%p6 bra 	$L__BB1_4;
$L__BB1_5:
	setp.eq.s32 	%p7, %r4, 0;
	@%p7 bra 	$L__BB1_13;
	and.b32  	%r17, %r30, 3;
	setp.lt.u32 	%p8, %r4, 4;
	@%p8 bra 	$L__BB1_8;
	add.s32 	%r52, %r72, %r3;
	mul.wide.u32 	%rd21, %r52, 4;
	add.s64 	%rd22, %rd2, %rd21;
	ld.global.f32 	%f36, [%rd22];
	mad.lo.s32 	%r53, %r72, %r31, %r2;
	mul.wide.s32 	%rd23, %r53, 4;
	add.s64 	%rd24, %rd1, %rd23;
	ld.global.f32 	%f37, [%rd24];
	cvt.rn.f32.s32 	%f38, %r77;
	fma.rn.f32 	%f39, %f36, %f37, %f38;
	cvt.rzi.s32.f32 	%r54, %f39;
	cvt.u64.u32 	%rd25, %r3;
	cvt.u64.u32 	%rd26, %r72;
	add.s64 	%rd27, %rd26, %rd25;
	shl.b64 	%rd28, %rd27, 2;
	add.s64 	%rd29, %rd2, %rd28;
	ld.global.f32 	%f40, [%rd29+4];
	mul.wide.s32 	%rd30, %r31, 4;
	add.s64 	%rd31, %rd24, %rd30;
	ld.global.f32 	%f41, [%rd31];
	cvt.rn.f32.s32 	%f42, %r54;
	fma.rn.f32 	%f43, %f40, %f41, %f42;
	cvt.rzi.s32.f32 	%r55, %f43;
	ld.global.f32 	%f44, [%rd29+8];
	add.s64 	%rd32, %rd31, %rd30;
	ld.global.f32 	%f45, [%rd32];
	cvt.rn.f32.s32 	%f46, %r55;
	fma.rn.f32 	%f47, %f44, %f45, %f46;
	cvt.rzi.s32.f32 	%r56, %f47;
	ld.global.f32 	%f48, [%rd29+12];
	add.s64 	%rd33, %rd32, %rd30;
	ld.global.f32 	%f49, [%rd33];
	cvt.rn.f32.s32 	%f50, %r56;
	fma.rn.f32 	%f51, %f48, %f49, %f50;
	cvt.rzi.s32.f32 	%r77, %f51;
	add.s32 	%r72, %r72, 4;
$L__BB1_8:
	setp.eq.s32 	%p9, %r17, 0;
	@%p9 bra 	$L__BB1_13;
	setp.eq.s32 	%p10, %r17, 1;
	@%p10 bra 	$L__BB1_11;
	add.s32 	%r58, %r72, %r3;
	mul.wide.u32 	%rd34, %r58, 4;
	add.s64 	%rd35, %rd2, %rd34;
	ld.global.f32 	%f52, [%rd35];
	mad.lo.s32 	%r59, %r72, %r31, %r2;
	mul.wide.s32 	%rd36, %r59, 4;
	add.s64 	%rd37, %rd1, %rd36;
	ld.global.f32 	%f53, [%rd37];
	cvt.rn.f32.s32 	%f54, %r77;
	fma.rn.f32 	%f55, %f52, %f53, %f54;
	cvt.rzi.s32.f32 	%r60, %f55;
	cvt.u64.u32 	%rd38, %r3;
	cvt.u64.u32 	%rd39, %r72;
	add.s64 	%rd40, %rd39, %rd38;
	shl.b64 	%rd41, %rd40, 2;
	add.s64 	%rd42, %rd2, %rd41;
	ld.global.f32 	%f56, [%rd42+4];
	mul.wide.s32 	%rd43, %r31, 4;
	add.s64 	%rd44, %rd37, %rd43;
	ld.global.f32 	%f57, [%rd44];
	cvt.rn.f32.s32 	%f58, %r60;
	fma.rn.f32 	%f59, %f56, %f57, %f58;
	cvt.rzi.s32.f32 	%r77, %f59;
	add.s32 	%r72, %r72, 2;
$L__BB1_11:
	and.b32  	%r61, %r30, 1;
	setp.eq.b32 	%p11, %r61, 1;
	not.pred 	%p12, %p11;
	@%p12 bra 	$L__BB1_13;
	add.s32 	%r62, %r72, %r3;
	mul.wide.u32 	%rd45, %r62, 4;
	add.s64 	%rd46, %rd2, %rd45;
	ld.global.f32 	%f60, [%rd46];
	mad.lo.s32 	%r63, %r72, %r31, %r2;
	mul.wide.s32 	%rd47, %r63, 4;
	add.s64 	%rd48, %rd1, %rd47;
	ld.global.f32 	%f61, [%rd48];
	cvt.rn.f32.s32 	%f62, %r77;
	fma.rn.f32 	%f63, %f60, %f61, %f62;
	cvt.rzi.s32.f32 	%r77, %f63;
$L__BB1_13:
	cvt.rn.f32.s32 	%f64, %r77;
$L__BB1_14:
	mad.lo.s32 	%r64, %r31, %r37, %r2;
	cvta.to.global.u64 	%rd49, %rd6;
	mul.wide.s32 	%rd50, %r64, 4;
	add.s64 	%rd51, %rd49, %rd50;
	st.global.f32 	[%rd51], %f64;
$L__BB1_15:
	ret;

}
	// .globl	_Z15custom_sgemm_nniiiiifPfiS_ifS_i
.visible .entry _Z15custom_sgemm_nniiiiifPfiS_ifS_i(
	.param .u32 _Z15custom_sgemm_nniiiiifPfiS_ifS_i_param_0,
	.param .u32 _Z15custom_sgemm_nniiiiifPfiS_ifS_i_param_1,
	.param .u32 _Z15custom_sgemm_nniiiiifPfiS_ifS_i_param_2,
	.param .u32 _Z15custom_sgemm_nniiiiifPfiS_ifS_i_param_3,
	.param .u32 _Z15custom_sgemm_nniiiiifPfiS_ifS_i_param_4,
	.param .f32 _Z15custom_sgemm_nniiiiifPfiS_ifS_i_param_5,
	.param .u64 .ptr .align 1 _Z15custom_sgemm_nniiiiifPfiS_ifS_i_param_6,
	.param .u32 _Z15custom_sgemm_nniiiiifPfiS_ifS_i_param_7,
	.param .u64 .ptr .align 1 _Z15custom_sgemm_nniiiiifPfiS_ifS_i_param_8,
	.param .u32 _Z15custom_sgemm_nniiiiifPfiS_ifS_i_param_9,
	.param .f32 _Z15custom_sgemm_nniiiiifPfiS_ifS_i_param_10,
	.param .u64 .ptr .align 1 _Z15custom_sgemm_nniiiiifPfiS_ifS_i_param_11,
	.param .u32 _Z15custom_sgemm_nniiiiifPfiS_ifS_i_param_12
)
{
	.reg .pred 	%p<13>;
	.reg .b32 	%r<78>;
	.reg .b32 	%f<65>;
	.reg .b64 	%rd<53>;

	ld.param.u32 	%r32, [_Z15custom_sgemm_nniiiiifPfiS_ifS_i_param_2];
	ld.param.u32 	%r30, [_Z15custom_sgemm_nniiiiifPfiS_ifS_i_param_3];
	ld.param.u32 	%r31, [_Z15custom_sgemm_nniiiiifPfiS_ifS_i_param_4];
	ld.param.u64 	%rd7, [_Z15custom_sgemm_nniiiiifPfiS_ifS_i_param_6];
	ld.param.u64 	%rd8, [_Z15custom_sgemm_nniiiiifPfiS_ifS_i_param_8];
	ld.param.u64 	%rd6, [_Z15custom_sgemm_nniiiiifPfiS_ifS_i_param_11];
	cvta.to.global.u64 	%rd1, %rd8;
	cvta.to.global.u64 	%rd2, %rd7;
	mov.u32 	%r34, %ctaid.y;
	mov.u32 	%r35, %ntid.y;
	mov.u32 	%r36, %tid.y;
	mad.lo.s32 	%r37, %r34, %r35, %r36;
	mov.u32 	%r38, %ctaid.x;
	mov.u32 	%r39, %ntid.x;
	mov.u32 	%r40, %tid.x;
	mad.lo.s32 	%r2, %r38, %r39, %r40;
	setp.ge.s32 	%p1, %r2, %r31;
	setp.ge.s32 	%p2, %r37, %r32;
	or.pred  	%p3, %p1, %p2;
	@%p3 bra 	$L__BB2_15;
	setp.lt.s32 	%p4, %r30, 1;
	mov.f32 	%f64, 0f00000000;
	@%p4 bra 	$L__BB2_14;
	mul.lo.s32 	%r3, %r30, %r37;
	and.b32  	%r4, %r30, 7;
	setp.lt.u32 	%p5, %r30, 8;
	mov.b32 	%r72, 0;
	mov.u32 	%r77, %r72;
	@%p5 bra 	$L__BB2_5;
	and.b32  	%r72, %r30, 2147483640;
	neg.s32 	%r66, %r72;
	shl.b32 	%r7, %r31, 3;
	mul.wide.u32 	%rd9, %r3, 4;
	add.s64 	%rd10, %rd9, %rd2;
	add.s64 	%rd52, %rd10, 16;
	mov.b32 	%r77, 0;
	mul.wide.s32 	%rd13, %r31, 4;
	mov.u32 	%r65, %r2;
$L__BB2_4:
	.pragma "nounroll";
	ld.global.f32 	%f4, [%rd52+-16];
	mul.wide.s32 	%rd11, %r65, 4;
	add.s64 	%rd12, %rd1, %rd11;
	ld.global.f32 	%f5, [%rd12];
	cvt.rn.f32.s32 	%f6, %r77;
	fma.rn.f32 	%f7, %f4, %f5, %f6;
	cvt.rzi.s32.f32 	%r44, %f7;
	ld.global.f32 	%f8, [%rd52+-12];
	add.s64 	%rd14, %rd12, %rd13;
	ld.global.f32 	%f9, [%rd14];
	cvt.rn.f32.s32 	%f10, %r44;
	fma.rn.f32 	%f11, %f8, %f9, %f10;
	cvt.rzi.s32.f32 	%r45, %f11;
	ld.global.f32 	%f12, [%rd52+-8];
	add.s64 	%rd15, %rd14, %rd13;
	ld.global.f32 	%f13, [%rd15];
	cvt.rn.f32.s32 	%f14, %r45;
	fma.rn.f32 	%f15, %f12, %f13, %f14;
	cvt.rzi.s32.f32 	%r46, %f15;
	ld.global.f32 	%f16, [%rd52+-4];
	add.s64 	%rd16, %rd15, %rd13;
	ld.global.f32 	%f17, [%rd16];
	cvt.rn.f32.s32 	%f18, %r46;
	fma.rn.f32 	%f19, %f16, %f17, %f18;
	cvt.rzi.s32.f32 	%r47, %f19;
	ld.global.f32 	%f20, [%rd52];
	add.s64 	%rd17, %rd16, %rd13;
	ld.global.f32 	%f21, [%rd17];
	cvt.rn.f32.s32 	%f22, %r47;
	fma.rn.f32 	%f23, %f20, %f21, %f22;
	cvt.rzi.s32.f32 	%r48, %f23;
	ld.global.f32 	%f24, [%rd52+4];
	add.s64 	%rd18, %rd17, %rd13;
	ld.global.f32 	%f25, [%rd18];
	cvt.rn.f32.s32 	%f26, %r48;
	fma.rn.f32 	%f27, %f24, %f25, %f26;
	cvt.rzi.s32.f32 	%r49, %f27;
	ld.global.f32 	%f28, [%rd52+8];
	add.s64 	%rd19, %rd18, %rd13;
	ld.global.f32 	%f29, [%rd19];
	cvt.rn.f32.s32 	%f30, %r49;
	fma.rn.f32 	%f31, %f28, %f29, %f30;
	cvt.rzi.s32.f32 	%r50, %f31;
	ld.global.f32 	%f32, [%rd52+12];
	add.s64 	%rd20, %rd19, %rd13;
	ld.global.f32 	%f33, [%rd20];
	cvt.rn.f32.s32 	%f34, %r50;
	fma.rn.f32 	%f35, %f32, %f33, %f34;
	cvt.rzi.s32.f32 	%r77, %f35;
	add.s32 	%r66, %r66, 8;
	add.s32 	%r65, %r65, %r7;
	add.s64 	%rd52, %rd52, 32;
	setp.ne.s32 	%p6, %r66, 0;
	@%p6 bra 	$L__BB2_4;
$L__BB2_5:
	setp.eq.s32 	%p7, %r4, 0;
	@%p7 bra 	$L__BB2_13;
	and.b32  	%r17, %r30, 3;
	setp.lt.u32 	%p8, %r4, 4;
	@%p8 bra 	$L__BB2_8;
	add.s32 	%r52, %r72, %r3;
	mul.wide.u32 	%rd21, %r52, 4;
	add.s64 	%rd22, %rd2, %rd21;
	ld.global.f32 	%f36, [%rd22];
	mad.lo.s32 	%r53, %r72, %r31, %r2;
	mul.wide.s32 	%rd23, %r53, 4;
	add.s64 	%rd24, %rd1, %rd23;
	ld.global.f32 	%f37, [%rd24];
	cvt.rn.f32.s32 	%f38, %r77;
	fma.rn.f32 	%f39, %f36, %f37, %f38;
	cvt.rzi.s32.f32 	%r54, %f39;
	cvt.u64.u32 	%rd25, %r3;
	cvt.u64.u32 	%rd26, %r72;
	add.s64 	%rd27, %rd26, %rd25;
	shl.b64 	%rd28, %rd27, 2;
	add.s64 	%rd29, %rd2, %rd28;
	ld.global.f32 	%f40, [%rd29+4];
	mul.wide.s32 	%rd30, %r31, 4;
	add.s64 	%rd31, %rd24, %rd30;
	ld.global.f32 	%f41, [%rd31];
	cvt.rn.f32.s32 	%f42, %r54;
	fma.rn.f32 	%f43, %f40, %f41, %f42;
	cvt.rzi.s32.f32 	%r55, %f43;
	ld.global.f32 	%f44, [%rd29+8];
	add.s64 	%rd32, %rd31, %rd30;
	ld.global.f32 	%f45, [%rd32];
	cvt.rn.f32.s32 	%f46, %r55;
	fma.rn.f32 	%f47, %f44, %f45, %f46;
	cvt.rzi.s32.f32 	%r56, %f47;
	ld.global.f32 	%f48, [%rd29+12];
	add.s64 	%rd33, %rd32, %rd30;
	ld.global.f32 	%f49, [%rd33];
	cvt.rn.f32.s32 	%f50, %r56;
	fma.rn.f32 	%f51, %f48, %f49, %f50;
	cvt.rzi.s32.f32 	%r77, %f51;
	add.s32 	%r72, %r72, 4;
$L__BB2_8:
	setp.eq.s32 	%p9, %r17, 0;
	@%p9 bra 	$L__BB2_13;
	setp.eq.s32 	%p10, %r17, 1;
	@%p10 bra 	$L__BB2_11;
	add.s32 	%r58, %r72, %r3;
	mul.wide.u32 	%rd34, %r58, 4;
	add.s64 	%rd35, %rd2, %rd34;
	ld.global.f32 	%f52, [%rd35];
	mad.lo.s32 	%r59, %r72, %r31, %r2;
	mul.wide.s32 	%rd36, %r59, 4;
	add.s64 	%rd37, %rd1, %rd36;
	ld.global.f32 	%f53, [%rd37];
	cvt.rn.f32.s32 	%f54, %r77;
	fma.rn.f32 	%f55, %f52, %f53, %f54;
	cvt.rzi.s32.f32 	%r60, %f55;
	cvt.u64.u32 	%rd38, %r3;
	cvt.u64.u32 	%rd39, %r72;
	add.s64 	%rd40, %rd39, %rd38;
	shl.b64 	%rd41, %rd40, 2;
	add.s64 	%rd42, %rd2, %rd41;
	ld.global.f32 	%f56, [%rd42+4];
	mul.wide.s32 	%rd43, %r31, 4;
	add.s64 	%rd44, %rd37, %rd43;
	ld.global.f32 	%f57, [%rd44];
	cvt.rn.f32.s32 	%f58, %r60;
	fma.rn.f32 	%f59, %f56, %f57, %f58;
	cvt.rzi.s32.f32 	%r77, %f59;
	add.s32 	%r72, %r72, 2;
$L__BB2_11:
	and.b32  	%r61, %r30, 1;
	setp.eq.b32 	%p11, %r61, 1;
	not.pred 	%p12, %p11;
	@%p12 bra 	$L__BB2_13;
	add.s32 	%r62, %r72, %r3;
	mul.wide.u32 	%rd45, %r62, 4;
	add.s64 	%rd46, %rd2, %rd45;
	ld.global.f32 	%f60, [%rd46];
	mad.lo.s32 	%r63, %r72, %r31, %r2;
	mul.wide.s32 	%rd47, %r63, 4;
	add.s64 	%rd48, %rd1, %rd47;
	ld.global.f32 	%f61, [%rd48];
	cvt.rn.f32.s32 	%f62, %r77;
	fma.rn.f32 	%f63, %f60, %f61, %f62;
	cvt.rzi.s32.f32 	%r77, %f63;
$L__BB2_13:
	cvt.rn.f32.s32 	%f64, %r77;
$L__BB2_14:
	mad.lo.s32 	%r64, %r31, %r37, %r2;
	cvta.to.global.u64 	%rd49, %rd6;
	mul.wide.s32 	%rd50, %r64, 4;
	add.s64 	%rd51, %rd49, %rd50;
	st.global.f32 	[%rd51], %f64;
$L__BB2_15:
	ret;

}
	// .globl	_Z14matrixMultiplyPfS_S_iiiiii
.visible .entry _Z14matrixMultiplyPfS_S_iiiiii(
	.param .u64 .ptr .align 1 _Z14matrixMultiplyPfS_S_iiiiii_param_0,
	.param .u64 .ptr .align 1 _Z14matrixMultiplyPfS_S_iiiiii_param_1,
	.param .u64 .ptr .align 1 _Z14matrixMultiplyPfS_S_iiiiii_param_2,
	.param .u32 _Z14matrixMultiplyPfS_S_iiiiii_param_3,
	.param .u32 _Z14matrixMultiplyPfS_S_iiiiii_param_4,
	.param .u32 _Z14matrixMultiplyPfS_S_iiiiii_param_5,
	.param .u32 _Z14matrixMultiplyPfS_S_iiiiii_param_6,
	.param .u32 _Z14matrixMultiplyPfS_S_iiiiii_param_7,
	.param .u32 _Z14matrixMultiplyPfS_S_iiiiii_param_8
)
{
	.reg .pred 	%p<12>;
	.reg .b32 	%r<49>;
	.reg .b32 	%f<63>;
	.reg .b64 	%rd<13>;
	// demoted variable
	.shared .align 4 .b8 _ZZ14matrixMultiplyPfS_S_iiiiiiE4ds_M[1024];
	// demoted variable
	.shared .align 4 .b8 _ZZ14matrixMultiplyPfS_S_iiiiiiE4ds_N[1024];
	ld.param.u64 	%rd3, [_Z14matrixMultiplyPfS_S_iiiiii_param_0];
	ld.param.u64 	%rd4, [_Z14matrixMultiplyPfS_S_iiiiii_param_1];
	ld.param.u64 	%rd5, [_Z14matrixMultiplyPfS_S_iiiiii_param_2];
	ld.param.u32 	%r24, [_Z14matrixMultiplyPfS_S_iiiiii_param_3];
	ld.param.u32 	%r25, [_Z14matrixMultiplyPfS_S_iiiiii_param_4];
	ld.param.u32 	%r26, [_Z14matrixMultiplyPfS_S_iiiiii_param_5];
	ld.param.u32 	%r27, [_Z14matrixMultiplyPfS_S_iiiiii_param_6];
	ld.param.u32 	%r28, [_Z14matrixMultiplyPfS_S_iiiiii_param_7];
	ld.param.u32 	%r29, [_Z14matrixMultiplyPfS_S_iiiiii_param_8];
	mov.u32 	%r30, %ctaid.x;
	mov.u32 	%r31, %ctaid.y;
	mov.u32 	%r44, %tid.x;
	mov.u32 	%r46, %tid.y;
	shl.b32 	%r32, %r31, 4;
	add.s32 	%r3, %r32, %r46;
	shl.b32 	%r4, %r30, 4;
	add.s32 	%r5, %r4, %r44;
	setp.lt.s32 	%p1, %r25, -14;
	mov.f32 	%f62, 0f00000000;
	@%p1 bra 	$L__BB3_7;
	add.s32 	%r33, %r25, -1;
	shr.s32 	%r34, %r33, 31;
	shr.u32 	%r35, %r34, 28;
	add.s32 	%r36, %r33, %r35;
	shr.s32 	%r37, %r36, 4;
	neg.s32 	%r48, %r37;
	shl.b32 	%r38, %r46, 6;
	mov.u32 	%r39, _ZZ14matrixMultiplyPfS_S_iiiiiiE4ds_M;
	add.s32 	%r6, %r39, %r38;
	shl.b32 	%r40, %r44, 2;
	add.s32 	%r7, %r6, %r40;
	mov.u32 	%r41, _ZZ14matrixMultiplyPfS_S_iiiiiiE4ds_N;
	add.s32 	%r9, %r41, %r40;
	add.s32 	%r8, %r9, %r38;
	mad.lo.s32 	%r42, %r46, %r27, %r44;
	add.s32 	%r47, %r42, %r4;
	shl.b32 	%r12, %r27, 4;
	mad.lo.s32 	%r45, %r25, %r3, %r44;
	cvta.to.global.u64 	%rd1, %rd3;
	cvta.to.global.u64 	%rd2, %rd4;
	mov.f32 	%f62, 0f00000000;
$L__BB3_2:
	setp.ge.s32 	%p2, %r3, %r24;
	setp.ge.s32 	%p3, %r44, %r25;
	mov.f32 	%f60, 0f00000000;
	or.pred  	%p4, %p2, %p3;
	@%p4 bra 	$L__BB3_4;
	mul.wide.s32 	%rd6, %r45, 4;
	add.s64 	%rd7, %rd1, %rd6;
	ld.global.f32 	%f60, [%rd7];
$L__BB3_4:
	setp.ge.s32 	%p5, %r5, %r27;
	st.shared.f32 	[%r7], %f60;
	setp.ge.s32 	%p6, %r46, %r26;
	mov.f32 	%f61, 0f00000000;
	or.pred  	%p7, %p5, %p6;
	@%p7 bra 	$L__BB3_6;
	mul.wide.s32 	%rd8, %r47, 4;
	add.s64 	%rd9, %rd2, %rd8;
	ld.global.f32 	%f61, [%rd9];
$L__BB3_6:
	st.shared.f32 	[%r8], %f61;
	bar.sync 	0;
	ld.shared.f32 	%f12, [%r6];
	ld.shared.f32 	%f13, [%r9];
	fma.rn.f32 	%f14, %f12, %f13, %f62;
	ld.shared.f32 	%f15, [%r6+4];
	ld.shared.f32 	%f16, [%r9+64];
	fma.rn.f32 	%f17, %f15, %f16, %f14;
	ld.shared.f32 	%f18, [%r6+8];
	ld.shared.f32 	%f19, [%r9+128];
	fma.rn.f32 	%f20, %f18, %f19, %f17;
	ld.shared.f32 	%f21, [%r6+12];
	ld.shared.f32 	%f22, [%r9+192];
	fma.rn.f32 	%f23, %f21, %f22, %f20;
	ld.shared.f32 	%f24, [%r6+16];
	ld.shared.f32 	%f25, [%r9+256];
	fma.rn.f32 	%f26, %f24, %f25, %f23;
	ld.shared.f32 	%f27, [%r6+20];
	ld.shared.f32 	%f28, [%r9+320];
	fma.rn.f32 	%f29, %f27, %f28, %f26;
	ld.shared.f32 	%f30, [%r6+24];
	ld.shared.f32 	%f31, [%r9+384];
	fma.rn.f32 	%f32, %f30, %f31, %f29;
	ld.shared.f32 	%f33, [%r6+28];
	ld.shared.f32 	%f34, [%r9+448];
	fma.rn.f32 	%f35, %f33, %f34, %f32;
	ld.shared.f32 	%f36, [%r6+32];
	ld.shared.f32 	%f37, [%r9+512];
	fma.rn.f32 	%f38, %f36, %f37, %f35;
	ld.shared.f32 	%f39, [%r6+36];
	ld.shared.f32 	%f40, [%r9+576];
	fma.rn.f32 	%f41, %f39, %f40, %f38;
	ld.shared.f32 	%f42, [%r6+40];
	ld.shared.f32 	%f43, [%r9+640];
	fma.rn.f32 	%f44, %f42, %f43, %f41;
	ld.shared.f32 	%f45, [%r6+44];
	ld.shared.f32 	%f46, [%r9+704];
	fma.rn.f32 	%f47, %f45, %f46, %f44;
	ld.shared.f32 	%f48, [%r6+48];
	ld.shared.f32 	%f49, [%r9+768];
	fma.rn.f32 	%f50, %f48, %f49, %f47;
	ld.shared.f32 	%f51, [%r6+52];
	ld.shared.f32 	%f52, [%r9+832];
	fma.rn.f32 	%f53, %f51, %f52, %f50;
	ld.shared.f32 	%f54, [%r6+56];
	ld.shared.f32 	%f55, [%r9+896];
	fma.rn.f32 	%f56, %f54, %f55, %f53;
	ld.shared.f32 	%f57, [%r6+60];
	ld.shared.f32 	%f58, [%r9+960];
	fma.rn.f32 	%f62, %f57, %f58, %f56;
	bar.sync 	0;
	add.s32 	%r48, %r48, 1;
	add.s32 	%r47, %r47, %r12;
	add.s32 	%r46, %r46, 16;
	add.s32 	%r45, %r45, 16;
	add.s32 	%r44, %r44, 16;
	setp.ne.s32 	%p8, %r48, 1;
	@%p8 bra 	$L__BB3_2;
$L__BB3_7:
	setp.ge.s32 	%p9, %r3, %r28;
	setp.ge.s32 	%p10, %r5, %r29;
	or.pred  	%p11, %p9, %p10;
	@%p11 bra 	$L__BB3_9;
	mad.lo.s32 	%r43, %r29, %r3, %r5;
	cvta.to.global.u64 	%rd10, %rd5;
	mul.wide.u32 	%rd11, %r43, 4;
	add.s64 	%rd12, %rd10, %rd11;
	st.global.f32 	[%rd12], %f62;
$L__BB3_9:
	ret;

}
	// .globl	_Z9transposePfS_ii
.visible .entry _Z9transposePfS_ii(
	.param .u64 .ptr .align 1 _Z9transposePfS_ii_param_0,
	.param .u64 .ptr .align 1 _Z9transposePfS_ii_param_1,
	.param .u32 _Z9transposePfS_ii_param_2,
	.param .u32 _Z9transposePfS_ii_param_3
)
{
	.reg .pred 	%p<7>;
	.reg .b32 	%r<25>;
	.reg .b32 	%f<3>;
	.reg .b64 	%rd<9>;
	// demoted variable
	.shared .align 4 .b8 _ZZ9transposePfS_iiE5block[1088];
	ld.param.u64 	%rd1, [_Z9transposePfS_ii_param_0];
	ld.param.u64 	%rd2, [_Z9transposePfS_ii_param_1];
	ld.param.u32 	%r9, [_Z9transposePfS_ii_param_2];
	ld.param.u32 	%r11, [_Z9transposePfS_ii_param_3];
	mov.u32 	%r12, %ctaid.x;
	shl.b32 	%r1, %r12, 4;
	mov.u32 	%r2, %tid.x;
	add.s32 	%r3, %r1, %r2;
	mov.u32 	%r13, %ctaid.y;
	shl.b32 	%r4, %r13, 4;
	mov.u32 	%r5, %tid.y;
	add.s32 	%r14, %r4, %r5;
	setp.ge.u32 	%p1, %r3, %r9;
	setp.ge.u32 	%p2, %r14, %r11;
	or.pred  	%p3, %p1, %p2;
	@%p3 bra 	$L__BB4_2;
	cvta.to.global.u64 	%rd3, %rd2;
	mad.lo.s32 	%r15, %r9, %r14, %r3;
	mul.wide.u32 	%rd4, %r15, 4;
	add.s64 	%rd5, %rd3, %rd4;
	ld.global.f32 	%f1, [%rd5];
	mov.u32 	%r16, _ZZ9transposePfS_iiE5block;
	mad.lo.s32 	%r17, %r5, 68, %r16;
	shl.b32 	%r18, %r2, 2;
	add.s32 	%r19, %r17, %r18;
	st.shared.f32 	[%r19], %f1;
$L__BB4_2:
	bar.sync 	0;
	add.s32 	%r7, %r4, %r2;
	add.s32 	%r8, %r1, %r5;
	setp.ge.u32 	%p4, %r7, %r11;
	setp.ge.u32 	%p5, %r8, %r9;
	or.pred  	%p6, %p5, %p4;
	@%p6 bra 	$L__BB4_4;
	mad.lo.s32 	%r20, %r11, %r8, %r7;
	mov.u32 	%r21, _ZZ9transposePfS_iiE5block;
	mad.lo.s32 	%r22, %r2, 68, %r21;
	shl.b32 	%r23, %r5, 2;
	add.s32 	%r24, %r22, %r23;
	ld.shared.f32 	%f2, [%r24];
	cvta.to.global.u64 	%rd6, %rd1;
	mul.wide.u32 	%rd7, %r20, 4;
	add.s64 	%rd8, %rd6, %rd7;
	st.global.f32 	[%rd8], %f2;
$L__BB4_4:
	ret;

}
	// .globl	_Z11gemm_kernelPfS_S_iiiff
.visible .entry _Z11gemm_kernelPfS_S_iiiff(
	.param .u64 .ptr .align 1 _Z11gemm_kernelPfS_S_iiiff_param_0,
	.param .u64 .ptr .align 1 _Z11gemm_kernelPfS_S_iiiff_param_1,
	.param .u64 .ptr .align 1 _Z11gemm_kernelPfS_S_iiiff_param_2,
	.param .u32 _Z11gemm_kernelPfS_S_iiiff_param_3,
	.param .u32 _Z11gemm_kernelPfS_S_iiiff_param_4,
	.param .u32 _Z11gemm_kernelPfS_S_iiiff_param_5,
	.param .f32 _Z11gemm_kernelPfS_S_iiiff_param_6,
	.param .f32 _Z11gemm_kernelPfS_S_iiiff_param_7
)
{
	.reg .pred 	%p<13>;
	.reg .b32 	%r<45>;
	.reg .b32 	%f<73>;
	.reg .b64 	%rd<51>;

	ld.param.u64 	%rd11, [_Z11gemm_kernelPfS_S_iiiff_param_0];
	ld.param.u64 	%rd12, [_Z11gemm_kernelPfS_S_iiiff_param_1];
	ld.param.u64 	%rd10, [_Z11gemm_kernelPfS_S_iiiff_param_2];
	ld.param.u32 	%r19, [_Z11gemm_kernelPfS_S_iiiff_param_3];
	ld.param.u32 	%r20, [_Z11gemm_kernelPfS_S_iiiff_param_4];
	ld.param.u32 	%r21, [_Z11gemm_kernelPfS_S_iiiff_param_5];
	ld.param.f32 	%f9, [_Z11gemm_kernelPfS_S_iiiff_param_6];
	ld.param.f32 	%f10, [_Z11gemm_kernelPfS_S_iiiff_param_7];
	cvta.to.global.u64 	%rd1, %rd12;
	cvta.to.global.u64 	%rd2, %rd11;
	mov.u32 	%r22, %ctaid.x;
	mov.u32 	%r23, %ntid.x;
	mov.u32 	%r24, %tid.x;
	mad.lo.s32 	%r1, %r22, %r23, %r24;
	mov.u32 	%r25, %ctaid.y;
	mov.u32 	%r26, %ntid.y;
	mov.u32 	%r27, %tid.y;
	mad.lo.s32 	%r2, %r25, %r26, %r27;
	setp.ge.s32 	%p1, %r2, %r19;
	setp.ge.s32 	%p2, %r1, %r21;
	or.pred  	%p3, %p1, %p2;
	@%p3 bra 	$L__BB5_13;
	cvta.to.global.u64 	%rd13, %rd10;
	mad.lo.s32 	%r28, %r21, %r2, %r1;
	mul.wide.s32 	%rd14, %r28, 4;
	add.s64 	%rd3, %rd13, %rd14;
	ld.global.f32 	%f11, [%rd3];
	mul.f32 	%f70, %f10, %f11;
	st.global.f32 	[%rd3], %f70;
	setp.lt.s32 	%p4, %r20, 1;
	@%p4 bra 	$L__BB5_13;
	mul.lo.s32 	%r3, %r19, %r2;
	and.b32  	%r4, %r20, 7;
	setp.lt.u32 	%p5, %r20, 8;
	mov.b32 	%r43, 0;
	@%p5 bra 	$L__BB5_5;
	and.b32  	%r30, %r20, 2147483640;
	neg.s32 	%r41, %r30;
	mul.wide.u32 	%rd15, %r20, 8;
	add.s64 	%rd4, %rd1, %rd15;
	mul.wide.u32 	%rd16, %r20, 12;
	add.s64 	%rd5, %rd1, %rd16;
	mul.wide.u32 	%rd17, %r20, 16;
	add.s64 	%rd6, %rd1, %rd17;
	mul.wide.u32 	%rd18, %r20, 20;
	add.s64 	%rd7, %rd1, %rd18;
	mul.wide.u32 	%rd19, %r20, 24;
	add.s64 	%rd8, %rd1, %rd19;
	mul.wide.u32 	%rd20, %r20, 28;
	add.s64 	%rd9, %rd1, %rd20;
	mov.u32 	%r39, %r3;
	mov.u32 	%r40, %r1;
$L__BB5_4:
	.pragma "nounroll";
	and.b32  	%r43, %r20, 2147483640;
	mul.wide.s32 	%rd21, %r40, 4;
	mul.wide.u32 	%rd22, %r20, 4;
	add.s64 	%rd23, %rd1, %rd21;
	add.s64 	%rd24, %rd23, %rd22;
	add.s64 	%rd25, %rd4, %rd21;
	add.s64 	%rd26, %rd5, %rd21;
	add.s64 	%rd27, %rd6, %rd21;
	add.s64 	%rd28, %rd7, %rd21;
	add.s64 	%rd29, %rd8, %rd21;
	add.s64 	%rd30, %rd9, %rd21;
	mul.wide.s32 	%rd31, %r39, 4;
	add.s64 	%rd32, %rd2, %rd31;
	ld.global.f32 	%f12, [%rd32];
	mul.f32 	%f13, %f9, %f12;
	ld.global.f32 	%f14, [%rd23];
	fma.rn.f32 	%f15, %f13, %f14, %f70;
	st.global.f32 	[%rd3], %f15;
	ld.global.f32 	%f16, [%rd32+4];
	mul.f32 	%f17, %f9, %f16;
	ld.global.f32 	%f18, [%rd24];
	fma.rn.f32 	%f19, %f17, %f18, %f15;
	st.global.f32 	[%rd3], %f19;
	ld.global.f32 	%f20, [%rd32+8];
	mul.f32 	%f21, %f9, %f20;
	ld.global.f32 	%f22, [%rd25];
	fma.rn.f32 	%f23, %f21, %f22, %f19;
	st.global.f32 	[%rd3], %f23;
	ld.global.f32 	%f24, [%rd32+12];
	mul.f32 	%f25, %f9, %f24;
	ld.global.f32 	%f26, [%rd26];
	fma.rn.f32 	%f27, %f25, %f26, %f23;
	st.global.f32 	[%rd3], %f27;
	ld.global.f32 	%f28, [%rd32+16];
	mul.f32 	%f29, %f9, %f28;
	ld.global.f32 	%f30, [%rd27];
	fma.rn.f32 	%f31, %f29, %f30, %f27;
	st.global.f32 	[%rd3], %f31;
	ld.global.f32 	%f32, [%rd32+20];
	mul.f32 	%f33, %f9, %f32;
	ld.global.f32 	%f34, [%rd28];
	fma.rn.f32 	%f35, %f33, %f34, %f31;
	st.global.f32 	[%rd3], %f35;
	ld.global.f32 	%f36, [%rd32+24];
	mul.f32 	%f37, %f9, %f36;
	ld.global.f32 	%f38, [%rd29];
	fma.rn.f32 	%f39, %f37, %f38, %f35;
	st.global.f32 	[%rd3], %f39;
	ld.global.f32 	%f40, [%rd32+28];
	mul.f32 	%f41, %f9, %f40;
	ld.global.f32 	%f42, [%rd30];
	fma.rn.f32 	%f70, %f41, %f42, %f39;
	st.global.f32 	[%rd3], %f70;
	add.s32 	%r41, %r41, 8;
	shl.b32 	%r31, %r20, 3;
	add.s32 	%r40, %r40, %r31;
	add.s32 	%r39, %r39, 8;
	setp.ne.s32 	%p6, %r41, 0;
	@%p6 bra 	$L__BB5_4;
$L__BB5_5:
	setp.eq.s32 	%p7, %r4, 0;
	@%p7 bra 	$L__BB5_13;
	and.b32  	%r14, %r20, 3;
	setp.lt.u32 	%p8, %r4, 4;
	@%p8 bra 	$L__BB5_8;
	add.s32 	%r32, %r43, %r3;
	mul.wide.s32 	%rd33, %r32, 4;
	add.s64 	%rd34, %rd2, %rd33;
	ld.global.f32 	%f43, [%rd34];
	mul.f32 	%f44, %f9, %f43;
	mad.lo.s32 	%r33, %r43, %r20, %r1;
	mul.wide.s32 	%rd35, %r33, 4;
	add.s64 	%rd36, %rd1, %rd35;
	ld.global.f32 	%f45, [%rd36];
	fma.rn.f32 	%f46, %f44, %f45, %f70;
	st.global.f32 	[%rd3], %f46;
	ld.global.f32 	%f47, [%rd34+4];
	mul.f32 	%f48, %f9, %f47;
	mul.wide.u32 	%rd37, %r20, 4;
	add.s64 	%rd38, %rd36, %rd37;
	ld.global.f32 	%f49, [%rd38];
	fma.rn.f32 	%f50, %f48, %f49, %f46;
	st.global.f32 	[%rd3], %f50;
	ld.global.f32 	%f51, [%rd34+8];
	mul.f32 	%f52, %f9, %f51;
	add.s64 	%rd39, %rd38, %rd37;
	ld.global.f32 	%f53, [%rd39];
	fma.rn.f32 	%f54, %f52, %f53, %f50;
	st.global.f32 	[%rd3], %f54;
	ld.global.f32 	%f55, [%rd34+12];
	mul.f32 	%f56, %f9, %f55;
	add.s64 	%rd40, %rd39, %rd37;
	ld.global.f32 	%f57, [%rd40];
	fma.rn.f32 	%f70, %f56, %f57, %f54;
	st.global.f32 	[%rd3], %f70;
	add.s32 	%r43, %r43, 4;
$L__BB5_8:
	setp.eq.s32 	%p9, %r14, 0;
	@%p9 bra 	$L__BB5_13;
	setp.eq.s32 	%p10, %r14, 1;
	@%p10 bra 	$L__BB5_11;
	add.s32 	%r34, %r43, %r3;
	mul.wide.s32 	%rd41, %r34, 4;
	add.s64 	%rd42, %rd2, %rd41;
	ld.global.f32 	%f58, [%rd42];
	mul.f32 	%f59, %f9, %f58;
	mad.lo.s32 	%r35, %r43, %r20, %r1;
	mul.wide.s32 	%rd43, %r35, 4;
	add.s64 	%rd44, %rd1, %rd43;
	ld.global.f32 	%f60, [%rd44];
	fma.rn.f32 	%f61, %f59, %f60, %f70;
	st.global.f32 	[%rd3], %f61;
	ld.global.f32 	%f62, [%rd42+4];
	mul.f32 	%f63, %f9, %f62;
	mul.wide.u32 	%rd45, %r20, 4;
	add.s64 	%rd46, %rd44, %rd45;
	ld.global.f32 	%f64, [%rd46];
	fma.rn.f32 	%f70, %f63, %f64, %f61;
	st.global.f32 	[%rd3], %f70;
	add.s32 	%r43, %r43, 2;
$L__BB5_11:
	and.b32  	%r36, %r20, 1;
	setp.eq.b32 	%p11, %r36, 1;
	not.pred 	%p12, %p11;
	@%p12 bra 	$L__BB5_13;
	add.s32 	%r37, %r43, %r3;
	mul.wide.s32 	%rd47, %r37, 4;
	add.s64 	%rd48, %rd2, %rd47;
	ld.global.f32 	%f65, [%rd48];
	mul.f32 	%f66, %f9, %f65;
	mad.lo.s32 	%r38, %r43, %r20, %r1;
	mul.wide.s32 	%rd49, %r38, 4;
	add.s64 	%rd50, %rd1, %rd49;
	ld.global.f32 	%f67, [%rd50];
	fma.rn.f32 	%f68, %f66, %f67, %f70;
	st.global.f32 	[%rd3], %f68;
$L__BB5_13:
	ret;

}


// ===== COMPILED SASS (sm_100) =====

	.target	sm_100

	.elftype	@"ET_EXEC"


//--------------------- .note.nv.tkinfo           --------------------------
	.section	.note.nv.tkinfo,"",@"SHT_NOTE"
	.sectionflags	@"SHF_NOTE_NV_TKINFO"
	.tkinfo
        /*0018*/ 	.word	0x00000002
        /*0030*/ 	.string	""
        /*0030*/ 	.string	"ptxas"
        /*0030*/ 	.string	"Cuda compilation tools, release 13.0, V13.0.88"
        /*0030*/ 	.string	"Build cuda_13.0.r13.0/compiler.36424714_0"
        /*0030*/ 	.string	"-arch sm_100 -m 64 "



//--------------------- .note.nv.cuinfo           --------------------------
	.section	.note.nv.cuinfo,"",@"SHT_NOTE"
	.sectionflags	@"SHF_NOTE_NV_CUINFO"
        /*0018*/ 	.short	0x0002
        /*001a*/ 	.short	0x0064
        /*001c*/ 	.short	0x0082
	.zero		2


//--------------------- .nv.info                  --------------------------
	.section	.nv.info,"",@"SHT_CUDA_INFO"
	.align	4


	//----- nvinfo : EIATTR_REGCOUNT
	.align		4
        /*0000*/ 	.byte	0x04, 0x2f
        /*0002*/ 	.short	(.L_1 - .L_0)
	.align		4
.L_0:
        /*0004*/ 	.word	index@(_Z10blas_sgemmiiiiifPfiS_ifS_i)
        /*0008*/ 	.word	0x00000020


	//----- nvinfo : EIATTR_FRAME_SIZE
	.align		4
.L_1:
        /*000c*/ 	.byte	0x04, 0x11
        /*000e*/ 	.short	(.L_3 - .L_2)
	.align		4
.L_2:
        /*0010*/ 	.word	index@(_Z10blas_sgemmiiiiifPfiS_ifS_i)
        /*0014*/ 	.word	0x00000000


	//----- nvinfo : EIATTR_REGCOUNT
	.align		4
.L_3:
        /*0018*/ 	.byte	0x04, 0x2f
        /*001a*/ 	.short	(.L_5 - .L_4)
	.align		4
.L_4:
        /*001c*/ 	.word	index@(_Z15custom_sgemm_ttiiiiifPfiS_ifS_i)
        /*0020*/ 	.word	0x00000020


	//----- nvinfo : EIATTR_FRAME_SIZE
	.align		4
.L_5:
        /*0024*/ 	.byte	0x04, 0x11
        /*0026*/ 	.short	(.L_7 - .L_6)
	.align		4
.L_6:
        /*0028*/ 	.word	index@(_Z15custom_sgemm_ttiiiiifPfiS_ifS_i)
        /*002c*/ 	.word	0x00000000


	//----- nvinfo : EIATTR_REGCOUNT
	.align		4
.L_7:
        /*0030*/ 	.byte	0x04, 0x2f
        /*0032*/ 	.short	(.L_9 - .L_8)
	.align		4
.L_8:
        /*0034*/ 	.word	index@(_Z15custom_sgemm_nniiiiifPfiS_ifS_i)
        /*0038*/ 	.word	0x00000020


	//----- nvinfo : EIATTR_FRAME_SIZE
	.align		4
.L_9:
        /*003c*/ 	.byte	0x04, 0x11
        /*003e*/ 	.short	(.L_11 - .L_10)
	.align		4
.L_10:
        /*0040*/ 	.word	index@(_Z15custom_sgemm_nniiiiifPfiS_ifS_i)
        /*0044*/ 	.word	0x00000000


	//----- nvinfo : EIATTR_REGCOUNT
	.align		4
.L_11:
        /*0048*/ 	.byte	0x04, 0x2f
        /*004a*/ 	.short	(.L_13 - .L_12)
	.align		4
.L_12:
        /*004c*/ 	.word	index@(_Z14matrixMultiplyPfS_S_iiiiii)
        /*0050*/ 	.word	0x00000020


	//----- nvinfo : EIATTR_FRAME_SIZE
	.align		4
.L_13:
        /*0054*/ 	.byte	0x04, 0x11
        /*0056*/ 	.short	(.L_15 - .L_14)
	.align		4
.L_14:
        /*0058*/ 	.word	index@(_Z14matrixMultiplyPfS_S_iiiiii)
        /*005c*/ 	.word	0x00000000


	//----- nvinfo : EIATTR_REGCOUNT
	.align		4
.L_15:
        /*0060*/ 	.byte	0x04, 0x2f
        /*0062*/ 	.short	(.L_17 - .L_16)
	.align		4
.L_16:
        /*0064*/ 	.word	index@(_Z9transposePfS_ii)
        /*0068*/ 	.word	0x0000000c


	//----- nvinfo : EIATTR_FRAME_SIZE
	.align		4
.L_17:
        /*006c*/ 	.byte	0x04, 0x11
        /*006e*/ 	.short	(.L_19 - .L_18)
	.align		4
.L_18:
        /*0070*/ 	.word	index@(_Z9transposePfS_ii)
        /*0074*/ 	.word	0x00000000


	//----- nvinfo : EIATTR_REGCOUNT
	.align		4
.L_19:
        /*0078*/ 	.byte	0x04, 0x2f
        /*007a*/ 	.short	(.L_21 - .L_20)
	.align		4
.L_20:
        /*007c*/ 	.word	index@(_Z11gemm_kernelPfS_S_iiiff)
        /*0080*/ 	.word	0x00000014


	//----- nvinfo : EIATTR_FRAME_SIZE
	.align		4
.L_21:
        /*0084*/ 	.byte	0x04, 0x11
        /*0086*/ 	.short	(.L_23 - .L_22)
	.align		4
.L_22:
        /*0088*/ 	.word	index@(_Z11gemm_kernelPfS_S_iiiff)
        /*008c*/ 	.word	0x00000000


	//----- nvinfo : EIATTR_MIN_STACK_SIZE
	.align		4
.L_23:
        /*0090*/ 	.byte	0x04, 0x12
        /*0092*/ 	.short	(.L_25 - .L_24)
	.align		4
.L_24:
        /*0094*/ 	.word	index@(_Z11gemm_kernelPfS_S_iiiff)
        /*0098*/ 	.word	0x00000000


	//----- nvinfo : EIATTR_MIN_STACK_SIZE
	.align		4
.L_25:
        /*009c*/ 	.byte	0x04, 0x12
        /*009e*/ 	.short	(.L_27 - .L_26)
	.align		4
.L_26:
        /*00a0*/ 	.word	index@(_Z9transposePfS_ii)
        /*00a4*/ 	.word	0x00000000


	//----- nvinfo : EIATTR_MIN_STACK_SIZE
	.align		4
.L_27:
        /*00a8*/ 	.byte	0x04, 0x12
        /*00aa*/ 	.short	(.L_29 - .L_28)
	.align		4
.L_28:
        /*00ac*/ 	.word	index@(_Z14matrixMultiplyPfS_S_iiiiii)
        /*00b0*/ 	.word	0x00000000


	//----- nvinfo : EIATTR_MIN_STACK_SIZE
	.align		4
.L_29:
        /*00b4*/ 	.byte	0x04, 0x12
        /*00b6*/ 	.short	(.L_31 - .L_30)
	.align		4
.L_30:
        /*00b8*/ 	.word	index@(_Z15custom_sgemm_nniiiiifPfiS_ifS_i)
        /*00bc*/ 	.word	0x00000000


	//----- nvinfo : EIATTR_MIN_STACK_SIZE
	.align		4
.L_31:
        /*00c0*/ 	.byte	0x04, 0x12
        /*00c2*/ 	.short	(.L_33 - .L_32)
	.align		4
.L_32:
        /*00c4*/ 	.word	index@(_Z15custom_sgemm_ttiiiiifPfiS_ifS_i)
        /*00c8*/ 	.word	0x00000000


	//----- nvinfo : EIATTR_MIN_STACK_SIZE
	.align		4
.L_33:
        /*00cc*/ 	.byte	0x04, 0x12
        /*00ce*/ 	.short	(.L_35 - .L_34)
	.align		4
.L_34:
        /*00d0*/ 	.word	index@(_Z10blas_sgemmiiiiifPfiS_ifS_i)
        /*00d4*/ 	.word	0x00000000
.L_35:


//--------------------- .nv.compat                --------------------------
	.section	.nv.compat,"",@"SHT_CUDA_COMPAT_INFO"
	.align	4
        /*0000*/ 	.byte	0x02, 0x09, 0x00, 0x00, 0x02, 0x02, 0x01, 0x00, 0x02, 0x05, 0x05, 0x00, 0x03, 0x07, 0x01, 0x01
        /*0010*/ 	.byte	0x02, 0x03, 0x00, 0x00, 0x02, 0x06, 0x01, 0x00, 0x04, 0x0b, 0x08, 0x00, 0x09, 0x00, 0x00, 0x00
        /*0020*/ 	.byte	0x00, 0x00, 0x00, 0x00


//--------------------- .nv.info._Z11gemm_kernelPfS_S_iiiff --------------------------
	.section	.nv.info._Z11gemm_kernelPfS_S_iiiff,"",@"SHT_CUDA_INFO"
	.sectionflags	@""
	.align	4


	//----- nvinfo : EIATTR_CUDA_API_VERSION
	.align		4
        /*0000*/ 	.byte	0x04, 0x37
        /*0002*/ 	.short	(.L_37 - .L_36)
.L_36:
        /*0004*/ 	.word	0x00000082


	//----- nvinfo : EIATTR_KPARAM_INFO
	.align		4
.L_37:
        /*0008*/ 	.byte	0x04, 0x17
        /*000a*/ 	.short	(.L_39 - .L_38)
.L_38:
        /*000c*/ 	.word	0x00000000
        /*0010*/ 	.short	0x0007
        /*0012*/ 	.short	0x0028
        /*0014*/ 	.byte	0x00, 0xf0, 0x11, 0x00


	//----- nvinfo : EIATTR_KPARAM_INFO
	.align		4
.L_39:
        /*0018*/ 	.byte	0x04, 0x17
        /*001a*/ 	.short	(.L_41 - .L_40)
.L_40:
        /*001c*/ 	.word	0x00000000
        /*0020*/ 	.short	0x0006
        /*0022*/ 	.short	0x0024
        /*0024*/ 	.byte	0x00, 0xf0, 0x11, 0x00


	//----- nvinfo : EIATTR_KPARAM_INFO
	.align		4
.L_41:
        /*0028*/ 	.byte	0x04, 0x17
        /*002a*/ 	.short	(.L_43 - .L_42)
.L_42:
        /*002c*/ 	.word	0x00000000
        /*0030*/ 	.short	0x0005
        /*0032*/ 	.short	0x0020
        /*0034*/ 	.byte	0x00, 0xf0, 0x11, 0x00


	//----- nvinfo : EIATTR_KPARAM_INFO
	.align		4
.L_43:
        /*0038*/ 	.byte	0x04, 0x17
        /*003a*/ 	.short	(.L_45 - .L_44)
.L_44:
        /*003c*/ 	.word	0x00000000
        /*0040*/ 	.short	0x0004
        /*0042*/ 	.short	0x001c
        /*0044*/ 	.byte	0x00, 0xf0, 0x11, 0x00


	//----- nvinfo : EIATTR_KPARAM_INFO
	.align		4
.L_45:
        /*0048*/ 	.byte	0x04, 0x17
        /*004a*/ 	.short	(.L_47 - .L_46)
.L_46:
        /*004c*/ 	.word	0x00000000
        /*0050*/ 	.short	0x0003
        /*0052*/ 	.short	0x0018
        /*0054*/ 	.byte	0x00, 0xf0, 0x11, 0x00


	//----- nvinfo : EIATTR_KPARAM_INFO
	.align		4
.L_47:
        /*0058*/ 	.byte	0x04, 0x17
        /*005a*/ 	.short	(.L_49 - .L_48)
.L_48:
        /*005c*/ 	.word	0x00000000
        /*0060*/ 	.short	0x0002
        /*0062*/ 	.short	0x0010
        /*0064*/ 	.byte	0x00, 0xf5, 0x21, 0x00


	//----- nvinfo : EIATTR_KPARAM_INFO
	.align		4
.L_49:
        /*0068*/ 	.byte	0x04, 0x17
        /*006a*/ 	.short	(.L_51 - .L_50)
.L_50:
        /*006c*/ 	.word	0x00000000
        /*0070*/ 	.short	0x0001
        /*0072*/ 	.short	0x0008
        /*0074*/ 	.byte	0x00, 0xf5, 0x21, 0x00


	//----- nvinfo : EIATTR_KPARAM_INFO
	.align		4
.L_51:
        /*0078*/ 	.byte	0x04, 0x17
        /*007a*/ 	.short	(.L_53 - .L_52)
.L_52:
        /*007c*/ 	.word	0x00000000
        /*0080*/ 	.short	0x0000
        /*0082*/ 	.short	0x0000
        /*0084*/ 	.byte	0x00, 0xf5, 0x21, 0x00


	//----- nvinfo : EIATTR_SPARSE_MMA_MASK
	.align		4
.L_53:
        /*0088*/ 	.byte	0x03, 0x50
        /*008a*/ 	.short	0x0000


	//----- nvinfo : EIATTR_MAXREG_COUNT
	.align		4
        /*008c*/ 	.byte	0x03, 0x1b
        /*008e*/ 	.short	0x00ff


	//----- nvinfo : EIATTR_MERCURY_ISA_VERSION
	.align		4
        /*0090*/ 	.byte	0x03, 0x5f
        /*0092*/ 	.short	0x0101


	//----- nvinfo : EIATTR_VRC_CTA_INIT_COUNT
	.align		4
        /*0094*/ 	.byte	0x02, 0x4a
	.zero		1
	.zero		1


	//----- nvinfo : EIATTR_EXIT_INSTR_OFFSETS
	.align		4
        /*0098*/ 	.byte	0x04, 0x1c
        /*009a*/ 	.short	(.L_55 - .L_54)


	//   ....[0]....
.L_54:
        /*009c*/ 	.word	0x000000d0


	//   ....[1]....
        /*00a0*/ 	.word	0x00000190


	//   ....[2]....
        /*00a4*/ 	.word	0x000006f0


	//   ....[3]....
        /*00a8*/ 	.word	0x00000960


	//   ....[4]....
        /*00ac*/ 	.word	0x00000b00


	//   ....[5]....
        /*00b0*/ 	.word	0x00000bd0


	//----- nvinfo : EIATTR_CBANK_PARAM_SIZE
	.align		4
.L_55:
        /*00b4*/ 	.byte	0x03, 0x19
        /*00b6*/ 	.short	0x002c


	//----- nvinfo : EIATTR_PARAM_CBANK
	.align		4
        /*00b8*/ 	.byte	0x04, 0x0a
        /*00ba*/ 	.short	(.L_57 - .L_56)
	.align		4
.L_56:
        /*00bc*/ 	.word	index@(.nv.constant0._Z11gemm_kernelPfS_S_iiiff)
        /*00c0*/ 	.short	0x0380
        /*00c2*/ 	.short	0x002c


	//----- nvinfo : EIATTR_SW_WAR
	.align		4
.L_57:
        /*00c4*/ 	.byte	0x04, 0x36
        /*00c6*/ 	.short	(.L_59 - .L_58)
.L_58:
        /*00c8*/ 	.word	0x00000008
.L_59:


//--------------------- .nv.info._Z9transposePfS_ii --------------------------
	.section	.nv.info._Z9transposePfS_ii,"",@"SHT_CUDA_INFO"
	.sectionflags	@""
	.align	4


	//----- nvinfo : EIATTR_CUDA_API_VERSION
	.align		4
        /*0000*/ 	.byte	0x04, 0x37
        /*0002*/ 	.short	(.L_61 - .L_60)
.L_60:
        /*0004*/ 	.word	0x00000082


	//----- nvinfo : EIATTR_KPARAM_INFO
	.align		4
.L_61:
        /*0008*/ 	.byte	0x04, 0x17
        /*000a*/ 	.short	(.L_63 - .L_62)
.L_62:
        /*000c*/ 	.word	0x00000000
        /*0010*/ 	.short	0x0003
        /*0012*/ 	.short	0x0014
        /*0014*/ 	.byte	0x00, 0xf0, 0x11, 0x00


	//----- nvinfo : EIATTR_KPARAM_INFO
	.align		4
.L_63:
        /*0018*/ 	.byte	0x04, 0x17
        /*001a*/ 	.short	(.L_65 - .L_64)
.L_64:
        /*001c*/ 	.word	0x00000000
        /*0020*/ 	.short	0x0002
        /*0022*/ 	.short	0x0010
        /*0024*/ 	.byte	0x00, 0xf0, 0x11, 0x00


	//----- nvinfo : EIATTR_KPARAM_INFO
	.align		4
.L_65:
        /*0028*/ 	.byte	0x04, 0x17
        /*002a*/ 	.short	(.L_67 - .L_66)
.L_66:
        /*002c*/ 	.word	0x00000000
        /*0030*/ 	.short	0x0001
        /*0032*/ 	.short	0x0008
        /*0034*/ 	.byte	0x00, 0xf5, 0x21, 0x00


	//----- nvinfo : EIATTR_KPARAM_INFO
	.align		4
.L_67:
        /*0038*/ 	.byte	0x04, 0x17
        /*003a*/ 	.short	(.L_69 - .L_68)
.L_68:
        /*003c*/ 	.word	0x00000000
        /*0040*/ 	.short	0x0000
        /*0042*/ 	.short	0x0000
        /*0044*/ 	.byte	0x00, 0xf5, 0x21, 0x00


	//----- nvinfo : EIATTR_SPARSE_MMA_MASK
	.align		4
.L_69:
        /*0048*/ 	.byte	0x03, 0x50
        /*004a*/ 	.short	0x0000


	//----- nvinfo : EIATTR_MAXREG_COUNT
	.align		4
        /*004c*/ 	.byte	0x03, 0x1b
        /*004e*/ 	.short	0x00ff


	//----- nvinfo : EIATTR_NUM_BARRIERS
	.align		4
        /*0050*/ 	.byte	0x02, 0x4c
        /*0052*/ 	.byte	0x01
	.zero		1


	//----- nvinfo : EIATTR_MERCURY_ISA_VERSION
	.align		4
        /*0054*/ 	.byte	0x03, 0x5f
        /*0056*/ 	.short	0x0101


	//----- nvinfo : EIATTR_VRC_CTA_INIT_COUNT
	.align		4
        /*0058*/ 	.byte	0x02, 0x4a
	.zero		1
	.zero		1


	//----- nvinfo : EIATTR_EXIT_INSTR_OFFSETS
	.align		4
        /*005c*/ 	.byte	0x04, 0x1c
        /*005e*/ 	.short	(.L_71 - .L_70)


	//   ....[0]....
.L_70:
        /*0060*/ 	.word	0x000001a0


	//   ....[1]....
        /*0064*/ 	.word	0x00000250


	//----- nvinfo : EIATTR_CBANK_PARAM_SIZE
	.align		4
.L_71:
        /*0068*/ 	.byte	0x03, 0x19
        /*006a*/ 	.short	0x0018


	//----- nvinfo : EIATTR_PARAM_CBANK
	.align		4
        /*006c*/ 	.byte	0x04, 0x0a
        /*006e*/ 	.short	(.L_73 - .L_72)
	.align		4
.L_72:
        /*0070*/ 	.word	index@(.nv.constant0._Z9transposePfS_ii)
        /*0074*/ 	.short	0x0380
        /*0076*/ 	.short	0x0018


	//----- nvinfo : EIATTR_SW_WAR
	.align		4
.L_73:
        /*0078*/ 	.byte	0x04, 0x36
        /*007a*/ 	.short	(.L_75 - .L_74)
.L_74:
        /*007c*/ 	.word	0x00000008
.L_75:


//--------------------- .nv.info._Z14matrixMultiplyPfS_S_iiiiii --------------------------
	.section	.nv.info._Z14matrixMultiplyPfS_S_iiiiii,"",@"SHT_CUDA_INFO"
	.sectionflags	@""
	.align	4


	//----- nvinfo : EIATTR_CUDA_API_VERSION
	.align		4
        /*0000*/ 	.byte	0x04, 0x37
        /*0002*/ 	.short	(.L_77 - .L_76)
.L_76:
        /*0004*/ 	.word	0x00000082


	//----- nvinfo : EIATTR_KPARAM_INFO
	.align		4
.L_77:
        /*0008*/ 	.byte	0x04, 0x17
        /*000a*/ 	.short	(.L_79 - .L_78)
.L_78:
        /*000c*/ 	.word	0x00000000
        /*0010*/ 	.short	0x0008
        /*0012*/ 	.short	0x002c
        /*0014*/ 	.byte	0x00, 0xf0, 0x11, 0x00


	//----- nvinfo : EIATTR_KPARAM_INFO
	.align		4
.L_79:
        /*0018*/ 	.byte	0x04, 0x17
        /*001a*/ 	.short	(.L_81 - .L_80)
.L_80:
        /*001c*/ 	.word	0x00000000
        /*0020*/ 	.short	0x0007
        /*0022*/ 	.short	0x0028
        /*0024*/ 	.byte	0x00, 0xf0, 0x11, 0x00


	//----- nvinfo : EIATTR_KPARAM_INFO
	.align		4
.L_81:
        /*0028*/ 	.byte	0x04, 0x17
        /*002a*/ 	.short	(.L_83 - .L_82)
.L_82:
        /*002c*/ 	.word	0x00000000
        /*0030*/ 	.short	0x0006
        /*0032*/ 	.short	0x0024
        /*0034*/ 	.byte	0x00, 0xf0, 0x11, 0x00


	//----- nvinfo : EIATTR_KPARAM_INFO
	.align		4
.L_83:
        /*0038*/ 	.byte	0x04, 0x17
        /*003a*/ 	.short	(.L_85 - .L_84)
.L_84:
        /*003c*/ 	.word	0x00000000
        /*0040*/ 	.short	0x0005
        /*0042*/ 	.short	0x0020
        /*0044*/ 	.byte	0x00, 0xf0, 0x11, 0x00


	//----- nvinfo : EIATTR_KPARAM_INFO
	.align		4
.L_85:
        /*0048*/ 	.byte	0x04, 0x17
        /*004a*/ 	.short	(.L_87 - .L_86)
.L_86:
        /*004c*/ 	.word	0x00000000
        /*0050*/ 	.short	0x0004
        /*0052*/ 	.short	0x001c
        /*0054*/ 	.byte	0x00, 0xf0, 0x11, 0x00


	//----- nvinfo : EIATTR_KPARAM_INFO
	.align		4
.L_87:
        /*0058*/ 	.byte	0x04, 0x17
        /*005a*/ 	.short	(.L_89 - .L_88)
.L_88:
        /*005c*/ 	.word	0x00000000
        /*0060*/ 	.short	0x0003
        /*0062*/ 	.short	0x0018
        /*0064*/ 	.byte	0x00, 0xf0, 0x11, 0x00


	//----- nvinfo : EIATTR_KPARAM_INFO
	.align		4
.L_89:
        /*0068*/ 	.byte	0x04, 0x17
        /*006a*/ 	.short	(.L_91 - .L_90)
.L_90:
        /*006c*/ 	.word	0x00000000
        /*0070*/ 	.short	0x0002
        /*0072*/ 	.short	0x0010
        /*0074*/ 	.byte	0x00, 0xf5, 0x21, 0x00


	//----- nvinfo : EIATTR_KPARAM_INFO
	.align		4
.L_91:
        /*0078*/ 	.byte	0x04, 0x17
        /*007a*/ 	.short	(.L_93 - .L_92)
.L_92:
        /*007c*/ 	.word	0x00000000
        /*0080*/ 	.short	0x0001
        /*0082*/ 	.short	0x0008
        /*0084*/ 	.byte	0x00, 0xf5, 0x21, 0x00


	//----- nvinfo : EIATTR_KPARAM_INFO
	.align		4
.L_93:
        /*0088*/ 	.byte	0x04, 0x17
        /*008a*/ 	.short	(.L_95 - .L_94)
.L_94:
        /*008c*/ 	.word	0x00000000
        /*0090*/ 	.short	0x0000
        /*0092*/ 	.short	0x0000
        /*0094*/ 	.byte	0x00, 0xf5, 0x21, 0x00


	//----- nvinfo : EIATTR_SPARSE_MMA_MASK
	.align		4
.L_95:
        /*0098*/ 	.byte	0x03, 0x50
        /*009a*/ 	.short	0x0000


	//----- nvinfo : EIATTR_MAXREG_COUNT
	.align		4
        /*009c*/ 	.byte	0x03, 0x1b
        /*009e*/ 	.short	0x00ff


	//----- nvinfo : EIATTR_NUM_BARRIERS
	.align		4
        /*00a0*/ 	.byte	0x02, 0x4c
        /*00a2*/ 	.byte	0x01
	.zero		1


	//----- nvinfo : EIATTR_MERCURY_ISA_VERSION
	.align		4
        /*00a4*/ 	.byte	0x03, 0x5f
        /*00a6*/ 	.short	0x0101


	//----- nvinfo : EIATTR_VRC_CTA_INIT_COUNT
	.align		4
        /*00a8*/ 	.byte	0x02, 0x4a
	.zero		1
	.zero		1


	//----- nvinfo : EIATTR_EXIT_INSTR_OFFSETS
	.align		4
        /*00ac*/ 	.byte	0x04, 0x1c
        /*00ae*/ 	.short	(.L_97 - .L_96)


	//   ....[0]....
.L_96:
        /*00b0*/ 	.word	0x000005f0


	//   ....[1]....
        /*00b4*/ 	.word	0x00000640


	//----- nvinfo : EIATTR_CBANK_PARAM_SIZE
	.align		4
.L_97:
        /*00b8*/ 	.byte	0x03, 0x19
        /*00ba*/ 	.short	0x0030


	//----- nvinfo : EIATTR_PARAM_CBANK
	.align		4
        /*00bc*/ 	.byte	0x04, 0x0a
        /*00be*/ 	.short	(.L_99 - .L_98)
	.align		4
.L_98:
        /*00c0*/ 	.word	index@(.nv.constant0._Z14matrixMultiplyPfS_S_iiiiii)
        /*00c4*/ 	.short	0x0380
        /*00c6*/ 	.short	0x0030


	//----- nvinfo : EIATTR_SW_WAR
	.align		4
.L_99:
        /*00c8*/ 	.byte	0x04, 0x36
        /*00ca*/ 	.short	(.L_101 - .L_100)
.L_100:
        /*00cc*/ 	.word	0x00000008
.L_101:


//--------------------- .nv.info._Z15custom_sgemm_nniiiiifPfiS_ifS_i --------------------------
	.section	.nv.info._Z15custom_sgemm_nniiiiifPfiS_ifS_i,"",@"SHT_CUDA_INFO"
	.sectionflags	@""
	.align	4


	//----- nvinfo : EIATTR_CUDA_API_VERSION
	.align		4
        /*0000*/ 	.byte	0x04, 0x37
        /*0002*/ 	.short	(.L_103 - .L_102)
.L_102:
        /*0004*/ 	.word	0x00000082


	//----- nvinfo : EIATTR_KPARAM_INFO
	.align		4
.L_103:
        /*0008*/ 	.byte	0x04, 0x17
        /*000a*/ 	.short	(.L_105 - .L_104)
.L_104:
        /*000c*/ 	.word	0x00000000
        /*0010*/ 	.short	0x000c
        /*0012*/ 	.short	0x0040
        /*0014*/ 	.byte	0x00, 0xf0, 0x11, 0x00


	//----- nvinfo : EIATTR_KPARAM_INFO
	.align		4
.L_105:
        /*0018*/ 	.byte	0x04, 0x17
        /*001a*/ 	.short	(.L_107 - .L_106)
.L_106:
        /*001c*/ 	.word	0x00000000
        /*0020*/ 	.short	0x000b
        /*0022*/ 	.short	0x0038
        /*0024*/ 	.byte	0x00, 0xf5, 0x21, 0x00


	//----- nvinfo : EIATTR_KPARAM_INFO
	.align		4
.L_107:
        /*0028*/ 	.byte	0x04, 0x17
        /*002a*/ 	.short	(.L_109 - .L_108)
.L_108:
        /*002c*/ 	.word	0x00000000
        /*0030*/ 	.short	0x000a
        /*0032*/ 	.short	0x0034
        /*0034*/ 	.byte	0x00, 0xf0, 0x11, 0x00


	//----- nvinfo : EIATTR_KPARAM_INFO
	.align		4
.L_109:
        /*0038*/ 	.byte	0x04, 0x17
        /*003a*/ 	.short	(.L_111 - .L_110)
.L_110:
        /*003c*/ 	.word	0x00000000
        /*0040*/ 	.short	0x0009
        /*0042*/ 	.short	0x0030
        /*0044*/ 	.byte	0x00, 0xf0, 0x11, 0x00


	//----- nvinfo : EIATTR_KPARAM_INFO
	.align		4
.L_111:
        /*0048*/ 	.byte	0x04, 0x17
        /*004a*/ 	.short	(.L_113 - .L_112)
.L_112:
        /*004c*/ 	.word	0x00000000
        /*0050*/ 	.short	0x0008
        /*0052*/ 	.short	0x0028
        /*0054*/ 	.byte	0x00, 0xf5, 0x21, 0x00


	//----- nvinfo : EIATTR_KPARAM_INFO
	.align		4
.L_113:
        /*0058*/ 	.byte	0x04, 0x17
        /*005a*/ 	.short	(.L_115 - .L_114)
.L_114:
        /*005c*/ 	.word	0x00000000
        /*0060*/ 	.short	0x0007
        /*0062*/ 	.short	0x0020
        /*0064*/ 	.byte	0x00, 0xf0, 0x11, 0x00


	//----- nvinfo : EIATTR_KPARAM_INFO
	.align		4
.L_115:
        /*0068*/ 	.byte	0x04, 0x17
        /*006a*/ 	.short	(.L_117 - .L_116)
.L_116:
        /*006c*/ 	.word	0x00000000
        /*0070*/ 	.short	0x0006
        /*0072*/ 	.short	0x0018
        /*0074*/ 	.byte	0x00, 0xf5, 0x21, 0x00


	//----- nvinfo : EIATTR_KPARAM_INFO
	.align		4
.L_117:
        /*0078*/ 	.byte	0x04, 0x17
        /*007a*/ 	.short	(.L_119 - .L_118)
.L_118:
        /*007c*/ 	.word	0x00000000
        /*0080*/ 	.short	0x0005
        /*0082*/ 	.short	0x0014
        /*0084*/ 	.byte	0x00, 0xf0, 0x11, 0x00


	//----- nvinfo : EIATTR_KPARAM_INFO
	.align		4
.L_119:
        /*0088*/ 	.byte	0x04, 0x17
        /*008a*/ 	.short	(.L_121 - .L_120)
.L_120:
        /*008c*/ 	.word	0x00000000
        /*0090*/ 	.short	0x0004
        /*0092*/ 	.short	0x0010
        /*0094*/ 	.byte	0x00, 0xf0, 0x11, 0x00


	//----- nvinfo : EIATTR_KPARAM_INFO
	.align		4
.L_121:
        /*0098*/ 	.byte	0x04, 0x17
        /*009a*/ 	.short	(.L_123 - .L_122)
.L_122:
        /*009c*/ 	.word	0x00000000
        /*00a0*/ 	.short	0x0003
        /*00a2*/ 	.short	0x000c
        /*00a4*/ 	.byte	0x00, 0xf0, 0x11, 0x00


	//----- nvinfo : EIATTR_KPARAM_INFO
	.align		4
.L_123:
        /*00a8*/ 	.byte	0x04, 0x17
        /*00aa*/ 	.short	(.L_125 - .L_124)
.L_124:
        /*00ac*/ 	.word	0x00000000
        /*00b0*/ 	.short	0x0002
        /*00b2*/ 	.short	0x0008
        /*00b4*/ 	.byte	0x00, 0xf0, 0x11, 0x00


	//----- nvinfo : EIATTR_KPARAM_INFO
	.align		4
.L_125:
        /*00b8*/ 	.byte	0x04, 0x17
        /*00ba*/ 	.short	(.L_127 - .L_126)
.L_126:
        /*00bc*/ 	.word	0x00000000
        /*00c0*/ 	.short	0x0001
        /*00c2*/ 	.short	0x0004
        /*00c4*/ 	.byte	0x00, 0xf0, 0x11, 0x00


	//----- nvinfo : EIATTR_KPARAM_INFO
	.align		4
.L_127:
        /*00c8*/ 	.byte	0x04, 0x17
        /*00ca*/ 	.short	(.L_129 - .L_128)
.L_128:
        /*00cc*/ 	.word	0x00000000
        /*00d0*/ 	.short	0x0000
        /*00d2*/ 	.short	0x0000
        /*00d4*/ 	.byte	0x00, 0xf0, 0x11, 0x00


	//----- nvinfo : EIATTR_SPARSE_MMA_MASK
	.align		4
.L_129:
        /*00d8*/ 	.byte	0x03, 0x50
        /*00da*/ 	.short	0x0000


	//----- nvinfo : EIATTR_MAXREG_COUNT
	.align		4
        /*00dc*/ 	.byte	0x03, 0x1b
        /*00de*/ 	.short	0x00ff


	//----- nvinfo : EIATTR_MERCURY_ISA_VERSION
	.align		4
        /*00e0*/ 	.byte	0x03, 0x5f
        /*00e2*/ 	.short	0x0101


	//----- nvinfo : EIATTR_VRC_CTA_INIT_COUNT
	.align		4
        /*00e4*/ 	.byte	0x02, 0x4a
	.zero		1
	.zero		1


	//----- nvinfo : EIATTR_EXIT_INSTR_OFFSETS
	.align		4
        /*00e8*/ 	.byte	0x04, 0x1c
        /*00ea*/ 	.short	(.L_131 - .L_130)


	//   ....[0]....
.L_130:
        /*00ec*/ 	.word	0x000000d0


	//   ....[1]....
        /*00f0*/ 	.word	0x00000ae0


	//----- nvinfo : EIATTR_CBANK_PARAM_SIZE
	.align		4
.L_131:
        /*00f4*/ 	.byte	0x03, 0x19
        /*00f6*/ 	.short	0x0044


	//----- nvinfo : EIATTR_PARAM_CBANK
	.align		4
        /*00f8*/ 	.byte	0x04, 0x0a
        /*00fa*/ 	.short	(.L_133 - .L_132)
	.align		4
.L_132:
        /*00fc*/ 	.word	index@(.nv.constant0._Z15custom_sgemm_nniiiiifPfiS_ifS_i)
        /*0100*/ 	.short	0x0380
        /*0102*/ 	.short	0x0044


	//----- nvinfo : EIATTR_SW_WAR
	.align		4
.L_133:
        /*0104*/ 	.byte	0x04, 0x36
        /*0106*/ 	.short	(.L_135 - .L_134)
.L_134:
        /*0108*/ 	.word	0x00000008
.L_135:


//--------------------- .nv.info._Z15custom_sgemm_ttiiiiifPfiS_ifS_i --------------------------
	.section	.nv.info._Z15custom_sgemm_ttiiiiifPfiS_ifS_i,"",@"SHT_CUDA_INFO"
	.sectionflags	@""
	.align	4


	//----- nvinfo : EIATTR_CUDA_API_VERSION
	.align		4
        /*0000*/ 	.byte	0x04, 0x37
        /*0002*/ 	.short	(.L_137 - .L_136)
.L_136:
        /*0004*/ 	.word	0x00000082


	//----- nvinfo : EIATTR_KPARAM_INFO
	.align		4
.L_137:
        /*0008*/ 	.byte	0x04, 0x17
        /*000a*/ 	.short	(.L_139 - .L_138)
.L_138:
        /*000c*/ 	.word	0x00000000
        /*0010*/ 	.short	0x000c
        /*0012*/ 	.short	0x0040
        /*0014*/ 	.byte	0x00, 0xf0, 0x11, 0x00


	//----- nvinfo : EIATTR_KPARAM_INFO
	.align		4
.L_139:
        /*0018*/ 	.byte	0x04, 0x17
        /*001a*/ 	.short	(.L_141 - .L_140)
.L_140:
        /*001c*/ 	.word	0x00000000
        /*0020*/ 	.short	0x000b
        /*0022*/ 	.short	0x0038
        /*0024*/ 	.byte	0x00, 0xf5, 0x21, 0x00


	//----- nvinfo : EIATTR_KPARAM_INFO
	.align		4
.L_141:
        /*0028*/ 	.byte	0x04, 0x17
        /*002a*/ 	.short	(.L_143 - .L_142)
.L_142:
        /*002c*/ 	.word	0x00000000
        /*0030*/ 	.short	0x000a
        /*0032*/ 	.short	0x0034
        /*0034*/ 	.byte	0x00, 0xf0, 0x11, 0x00


	//----- nvinfo : EIATTR_KPARAM_INFO
	.align		4
.L_143:
        /*0038*/ 	.byte	0x04, 0x17
        /*003a*/ 	.short	(.L_145 - .L_144)
.L_144:
        /*003c*/ 	.word	0x00000000
        /*0040*/ 	.short	0x0009
        /*0042*/ 	.short	0x0030
        /*0044*/ 	.byte	0x00, 0xf0, 0x11, 0x00


	//----- nvinfo : EIATTR_KPARAM_INFO
	.align		4
.L_145:
        /*0048*/ 	.byte	0x04, 0x17
        /*004a*/ 	.short	(.L_147 - .L_146)
.L_146:
        /*004c*/ 	.word	0x00000000
        /*0050*/ 	.short	0x0008
        /*0052*/ 	.short	0x0028
        /*0054*/ 	.byte	0x00, 0xf5, 0x21, 0x00


	//----- nvinfo : EIATTR_KPARAM_INFO
	.align		4
.L_147:
        /*0058*/ 	.byte	0x04, 0x17
        /*005a*/ 	.short	(.L_149 - .L_148)
.L_148:
        /*005c*/ 	.word	0x00000000
        /*0060*/ 	.short	0x0007
        /*0062*/ 	.short	0x0020
        /*0064*/ 	.byte	0x00, 0xf0, 0x11, 0x00


	//----- nvinfo : EIATTR_KPARAM_INFO
	.align		4
.L_149:
        /*0068*/ 	.byte	0x04, 0x17
        /*006a*/ 	.short	(.L_151 - .L_150)
.L_150:
        /*006c*/ 	.word	0x00000000
        /*0070*/ 	.short	0x0006
        /*0072*/ 	.short	0x0018
        /*0074*/ 	.byte	0x00, 0xf5, 0x21, 0x00


	//----- nvinfo : EIATTR_KPARAM_INFO
	.align		4
.L_151:
        /*0078*/ 	.byte	0x04, 0x17
        /*007a*/ 	.short	(.L_153 - .L_152)
.L_152:
        /*007c*/ 	.word	0x00000000
        /*0080*/ 	.short	0x0005
        /*0082*/ 	.short	0x0014
        /*0084*/ 	.byte	0x00, 0xf0, 0x11, 0x00


	//----- nvinfo : EIATTR_KPARAM_INFO
	.align		4
.L_153:
        /*0088*/ 	.byte	0x04, 0x17
        /*008a*/ 	.short	(.L_155 - .L_154)
.L_154:
        /*008c*/ 	.word	0x00000000
        /*0090*/ 	.short	0x0004
        /*0092*/ 	.short	0x0010
        /*0094*/ 	.byte	0x00, 0xf0, 0x11, 0x00


	//----- nvinfo : EIATTR_KPARAM_INFO
	.align		4
.L_155:
        /*0098*/ 	.byte	0x04, 0x17
        /*009a*/ 	.short	(.L_157 - .L_156)
.L_156:
        /*009c*/ 	.word	0x00000000
        /*00a0*/ 	.short	0x0003
        /*00a2*/ 	.short	0x000c
        /*00a4*/ 	.byte	0x00, 0xf0, 0x11, 0x00


	//----- nvinfo : EIATTR_KPARAM_INFO
	.align		4
.L_157:
        /*00a8*/ 	.byte	0x04, 0x17
        /*00aa*/ 	.short	(.L_159 - .L_158)
.L_158:
        /*00ac*/ 	.word	0x00000000
        /*00b0*/ 	.short	0x0002
        /*00b2*/ 	.short	0x0008
        /*00b4*/ 	.byte	0x00, 0xf0, 0x11, 0x00


	//----- nvinfo : EIATTR_KPARAM_INFO
	.align		4
.L_159:
        /*00b8*/ 	.byte	0x04, 0x17
        /*00ba*/ 	.short	(.L_161 - .L_160)
.L_160:
        /*00bc*/ 	.word	0x00000000
        /*00c0*/ 	.short	0x0001
        /*00c2*/ 	.short	0x0004
        /*00c4*/ 	.byte	0x00, 0xf0, 0x11, 0x00


	//----- nvinfo : EIATTR_KPARAM_INFO
	.align		4
.L_161:
        /*00c8*/ 	.byte	0x04, 0x17
        /*00ca*/ 	.short	(.L_163 - .L_162)
.L_162:
        /*00cc*/ 	.word	0x00000000
        /*00d0*/ 	.short	0x0000
        /*00d2*/ 	.short	0x0000
        /*00d4*/ 	.byte	0x00, 0xf0, 0x11, 0x00


	//----- nvinfo : EIATTR_SPARSE_MMA_MASK
	.align		4
.L_163:
        /*00d8*/ 	.byte	0x03, 0x50
        /*00da*/ 	.short	0x0000


	//----- nvinfo : EIATTR_MAXREG_COUNT
	.align		4
        /*00dc*/ 	.byte	0x03, 0x1b
        /*00de*/ 	.short	0x00ff


	//----- nvinfo : EIATTR_MERCURY_ISA_VERSION
	.align		4
        /*00e0*/ 	.byte	0x03, 0x5f
        /*00e2*/ 	.short	0x0101


	//----- nvinfo : EIATTR_VRC_CTA_INIT_COUNT
	.align		4
        /*00e4*/ 	.byte	0x02, 0x4a
	.zero		1
	.zero		1


	//----- nvinfo : EIATTR_EXIT_INSTR_OFFSETS
	.align		4
        /*00e8*/ 	.byte	0x04, 0x1c
        /*00ea*/ 	.short	(.L_165 - .L_164)


	//   ....[0]....
.L_164:
        /*00ec*/ 	.word	0x000000d0


	//   ....[1]....
        /*00f0*/ 	.word	0x00000ae0


	//----- nvinfo : EIATTR_CBANK_PARAM_SIZE
	.align		4
.L_165:
        /*00f4*/ 	.byte	0x03, 0x19
        /*00f6*/ 	.short	0x0044


	//----- nvinfo : EIATTR_PARAM_CBANK
	.align		4
        /*00f8*/ 	.byte	0x04, 0x0a
        /*00fa*/ 	.short	(.L_167 - .L_166)
	.align		4
.L_166:
        /*00fc*/ 	.word	index@(.nv.constant0._Z15custom_sgemm_ttiiiiifPfiS_ifS_i)
        /*0100*/ 	.short	0x0380
        /*0102*/ 	.short	0x0044


	//----- nvinfo : EIATTR_SW_WAR
	.align		4
.L_167:
        /*0104*/ 	.byte	0x04, 0x36
        /*0106*/ 	.short	(.L_169 - .L_168)
.L_168:
        /*0108*/ 	.word	0x00000008
.L_169:


//--------------------- .nv.info._Z10blas_sgemmiiiiifPfiS_ifS_i --------------------------
	.section	.nv.info._Z10blas_sgemmiiiiifPfiS_ifS_i,"",@"SHT_CUDA_INFO"
	.sectionflags	@""
	.align	4


	//----- nvinfo : EIATTR_CUDA_API_VERSION
	.align		4
        /*0000*/ 	.byte	0x04, 0x37
        /*0002*/ 	.short	(.L_171 - .L_170)
.L_170:
        /*0004*/ 	.word	0x00000082


	//----- nvinfo : EIATTR_KPARAM_INFO
	.align		4
.L_171:
        /*0008*/ 	.byte	0x04, 0x17
        /*000a*/ 	.short	(.L_173 - .L_172)
.L_172:
        /*000c*/ 	.word	0x00000000
        /*0010*/ 	.short	0x000c
        /*0012*/ 	.short	0x0040
        /*0014*/ 	.byte	0x00, 0xf0, 0x11, 0x00


	//----- nvinfo : EIATTR_KPARAM_INFO
	.align		4
.L_173:
        /*0018*/ 	.byte	0x04, 0x17
        /*001a*/ 	.short	(.L_175 - .L_174)
.L_174:
        /*001c*/ 	.word	0x00000000
        /*0020*/ 	.short	0x000b
        /*0022*/ 	.short	0x0038
        /*0024*/ 	.byte	0x00, 0xf5, 0x21, 0x00


	//----- nvinfo : EIATTR_KPARAM_INFO
	.align		4
.L_175:
        /*0028*/ 	.byte	0x04, 0x17
        /*002a*/ 	.short	(.L_177 - .L_176)
.L_176:
        /*002c*/ 	.word	0x00000000
        /*0030*/ 	.short	0x000a
        /*0032*/ 	.short	0x0034
        /*0034*/ 	.byte	0x00, 0xf0, 0x11, 0x00


	//----- nvinfo : EIATTR_KPARAM_INFO
	.align		4
.L_177:
        /*0038*/ 	.byte	0x04, 0x17
        /*003a*/ 	.short	(.L_179 - .L_178)
.L_178:
        /*003c*/ 	.word	0x00000000
        /*0040*/ 	.short	0x0009
        /*0042*/ 	.short	0x0030
        /*0044*/ 	.byte	0x00, 0xf0, 0x11, 0x00


	//----- nvinfo : EIATTR_KPARAM_INFO
	.align		4
.L_179:
        /*0048*/ 	.byte	0x04, 0x17
        /*004a*/ 	.short	(.L_181 - .L_180)
.L_180:
        /*004c*/ 	.word	0x00000000
        /*0050*/ 	.short	0x0008
        /*0052*/ 	.short	0x0028
        /*0054*/ 	.byte	0x00, 0xf5, 0x21, 0x00


	//----- nvinfo : EIATTR_KPARAM_INFO
	.align		4
.L_181:
        /*0058*/ 	.byte	0x04, 0x17
        /*005a*/ 	.short	(.L_183 - .L_182)
.L_182:
        /*005c*/ 	.word	0x00000000
        /*0060*/ 	.short	0x0007
        /*0062*/ 	.short	0x0020
        /*0064*/ 	.byte	0x00, 0xf0, 0x11, 0x00


	//----- nvinfo : EIATTR_KPARAM_INFO
	.align		4
.L_183:
        /*0068*/ 	.byte	0x04, 0x17
        /*006a*/ 	.short	(.L_185 - .L_184)
.L_184:
        /*006c*/ 	.word	0x00000000
        /*0070*/ 	.short	0x0006
        /*0072*/ 	.short	0x0018
        /*0074*/ 	.byte	0x00, 0xf5, 0x21, 0x00


	//----- nvinfo : EIATTR_KPARAM_INFO
	.align		4
.L_185:
        /*0078*/ 	.byte	0x04, 0x17
        /*007a*/ 	.short	(.L_187 - .L_186)
.L_186:
        /*007c*/ 	.word	0x00000000
        /*0080*/ 	.short	0x0005
        /*0082*/ 	.short	0x0014
        /*0084*/ 	.byte	0x00, 0xf0, 0x11, 0x00


	//----- nvinfo : EIATTR_KPARAM_INFO
	.align		4
.L_187:
        /*0088*/ 	.byte	0x04, 0x17
        /*008a*/ 	.short	(.L_189 - .L_188)
.L_188:
        /*008c*/ 	.word	0x00000000
        /*0090*/ 	.short	0x0004
        /*0092*/ 	.short	0x0010
        /*0094*/ 	.byte	0x00, 0xf0, 0x11, 0x00


	//----- nvinfo : EIATTR_KPARAM_INFO
	.align		4
.L_189:
        /*0098*/ 	.byte	0x04, 0x17
        /*009a*/ 	.short	(.L_191 - .L_190)
.L_190:
        /*009c*/ 	.word	0x00000000
        /*00a0*/ 	.short	0x0003
        /*00a2*/ 	.short	0x000c
        /*00a4*/ 	.byte	0x00, 0xf0, 0x11, 0x00


	//----- nvinfo : EIATTR_KPARAM_INFO
	.align		4
.L_191:
        /*00a8*/ 	.byte	0x04, 0x17
        /*00aa*/ 	.short	(.L_193 - .L_192)
.L_192:
        /*00ac*/ 	.word	0x00000000
        /*00b0*/ 	.short	0x0002
        /*00b2*/ 	.short	0x0008
        /*00b4*/ 	.byte	0x00, 0xf0, 0x11, 0x00


	//----- nvinfo : EIATTR_KPARAM_INFO
	.align		4
.L_193:
        /*00b8*/ 	.byte	0x04, 0x17
        /*00ba*/ 	.short	(.L_195 - .L_194)
.L_194:
        /*00bc*/ 	.word	0x00000000
        /*00c0*/ 	.short	0x0001
        /*00c2*/ 	.short	0x0004
        /*00c4*/ 	.byte	0x00, 0xf0, 0x11, 0x00


	//----- nvinfo : EIATTR_KPARAM_INFO
	.align		4
.L_195:
        /*00c8*/ 	.byte	0x04, 0x17
        /*00ca*/ 	.short	(.L_197 - .L_196)
.L_196:
        /*00cc*/ 	.word	0x00000000
        /*00d0*/ 	.short	0x0000
        /*00d2*/ 	.short	0x0000
        /*00d4*/ 	.byte	0x00, 0xf0, 0x11, 0x00


	//----- nvinfo : EIATTR_SPARSE_MMA_MASK
	.align		4
.L_197:
        /*00d8*/ 	.byte	0x03, 0x50
        /*00da*/ 	.short	0x0000


	//----- nvinfo : EIATTR_MAXREG_COUNT
	.align		4
        /*00dc*/ 	.byte	0x03, 0x1b
        /*00de*/ 	.short	0x00ff


	//----- nvinfo : EIATTR_MERCURY_ISA_VERSION
	.align		4
        /*00e0*/ 	.byte	0x03, 0x5f
        /*00e2*/ 	.short	0x0101


	//----- nvinfo : EIATTR_VRC_CTA_INIT_COUNT
	.align		4
        /*00e4*/ 	.byte	0x02, 0x4a
	.zero		1
	.zero		1


	//----- nvinfo : EIATTR_EXIT_INSTR_OFFSETS
	.align		4
        /*00e8*/ 	.byte	0x04, 0x1c
        /*00ea*/ 	.short	(.L_199 - .L_198)


	//   ....[0]....
.L_198:
        /*00ec*/ 	.word	0x000000d0


	//   ....[1]....
        /*00f0*/ 	.word	0x00000ae0


	//----- nvinfo : EIATTR_CBANK_PARAM_SIZE
	.align		4
.L_199:
        /*00f4*/ 	.byte	0x03, 0x19
        /*00f6*/ 	.short	0x0044


	//----- nvinfo : EIATTR_PARAM_CBANK
	.align		4
        /*00f8*/ 	.byte	0x04, 0x0a
        /*00fa*/ 	.short	(.L_201 - .L_200)
	.align		4
.L_200:
        /*00fc*/ 	.word	index@(.nv.constant0._Z10blas_sgemmiiiiifPfiS_ifS_i)
        /*0100*/ 	.short	0x0380
        /*0102*/ 	.short	0x0044


	//----- nvinfo : EIATTR_SW_WAR
	.align		4
.L_201:
        /*0104*/ 	.byte	0x04, 0x36
        /*0106*/ 	.short	(.L_203 - .L_202)
.L_202:
        /*0108*/ 	.word	0x00000008
.L_203:


//--------------------- .nv.callgraph             --------------------------
	.section	.nv.callgraph,"",@"SHT_CUDA_CALLGRAPH"
	.align	4
	.sectionentsize	8
	.align		4
        /*0000*/ 	.word	0x00000000
	.align		4
        /*0004*/ 	.word	0xffffffff
	.align		4
        /*0008*/ 	.word	0x00000000
	.align		4
        /*000c*/ 	.word	0xfffffffe
	.align		4
        /*0010*/ 	.word	0x00000000
	.align		4
        /*0014*/ 	.word	0xfffffffd
	.align		4
        /*0018*/ 	.word	0x00000000
	.align		4
        /*001c*/ 	.word	0xfffffffc


//--------------------- .text._Z11gemm_kernelPfS_S_iiiff --------------------------
	.section	.text._Z11gemm_kernelPfS_S_iiiff,"ax",@progbits
	.align	128
        .global         _Z11gemm_kernelPfS_S_iiiff
        .type           _Z11gemm_kernelPfS_S_iiiff,@function
        .size           _Z11gemm_kernelPfS_S_iiiff,(.L_x_30 - _Z11gemm_kernelPfS_S_iiiff)
        .other          _Z11gemm_kernelPfS_S_iiiff,@"STO_CUDA_ENTRY STV_DEFAULT"
_Z11gemm_kernelPfS_S_iiiff:
.text._Z11gemm_kernelPfS_S_iiiff:
[----:B------:R-:W-:Y:S01]  /*0000*/  LDC R1, c[0x0][0x37c] ;  /* 0x0000df00ff017b82 */ /* 0x000fe20000000800 */
[----:B------:R-:W0:Y:S07]  /*0010*/  S2R R3, SR_TID.X ;  /* 0x0000000000037919 */ /* 0x000e2e0000002100 */
[----:B------:R-:W0:Y:S01]  /*0020*/  S2UR UR4, SR_CTAID.X ;  /* 0x00000000000479c3 */ /* 0x000e220000002500 */
[----:B------:R-:W1:Y:S01]  /*0030*/  LDCU UR6, c[0x0][0x3a0] ;  /* 0x00007400ff0677ac */ /* 0x000e620008000800 */
[----:B------:R-:W2:Y:S01]  /*0040*/  S2R R2, SR_TID.Y ;  /* 0x0000000000027919 */ /* 0x000ea20000002200 */
[----:B------:R-:W3:Y:S05]  /*0050*/  LDCU UR7, c[0x0][0x398] ;  /* 0x00007300ff0777ac */ /* 0x000eea0008000800 */
[----:B------:R-:W0:Y:S08]  /*0060*/  LDC R0, c[0x0][0x360] ;  /* 0x0000d800ff007b82 */ /* 0x000e300000000800 */
[----:B------:R-:W2:Y:S08]  /*0070*/  S2UR UR5, SR_CTAID.Y ;  /* 0x00000000000579c3 */ /* 0x000eb00000002600 */
[----:B------:R-:W2:Y:S01]  /*0080*/  LDC R7, c[0x0][0x364] ;  /* 0x0000d900ff077b82 */ /* 0x000ea20000000800 */
[----:B0-----:R-:W-:-:S05]  /*0090*/  IMAD R0, R0, UR4, R3 ;  /* 0x0000000400007c24 */ /* 0x001fca000f8e0203 */
[----:B-1----:R-:W-:Y:S01]  /*00a0*/  ISETP.GE.AND P0, PT, R0, UR6, PT ;  /* 0x0000000600007c0c */ /* 0x002fe2000bf06270 */
[----:B--2---:R-:W-:-:S05]  /*00b0*/  IMAD R7, R7, UR5, R2 ;  /* 0x0000000507077c24 */ /* 0x004fca000f8e0202 */
[----:B---3--:R-:W-:-:S13]  /*00c0*/  ISETP.GE.OR P0, PT, R7, UR7, P0 ;  /* 0x0000000707007c0c */ /* 0x008fda0008706670 */
[----:B------:R-:W-:Y:S05]  /*00d0*/  @P0 EXIT ;  /* 0x000000000000094d */ /* 0x000fea0003800000 */
[----:B------:R-:W0:Y:S01]  /*00e0*/  LDC.64 R2, c[0x0][0x390] ;  /* 0x0000e400ff027b82 */ /* 0x000e220000000a00 */
[----:B------:R-:W1:Y:S01]  /*00f0*/  LDCU.64 UR14, c[0x0][0x358] ;  /* 0x00006b00ff0e77ac */ /* 0x000e620008000a00 */
[----:B------:R-:W-:Y:S01]  /*0100*/  IMAD R5, R7, UR6, R0 ;  /* 0x0000000607057c24 */ /* 0x000fe2000f8e0200 */
[----:B------:R-:W2:Y:S01]  /*0110*/  LDCU UR5, c[0x0][0x39c] ;  /* 0x00007380ff0577ac */ /* 0x000ea20008000800 */
[----:B------:R-:W3:Y:S02]  /*0120*/  LDCU UR4, c[0x0][0x3a8] ;  /* 0x00007500ff0477ac */ /* 0x000ee40008000800 */
[----:B0-----:R-:W-:-:S05]  /*0130*/  IMAD.WIDE R2, R5, 0x4, R2 ;  /* 0x0000000405027825 */ /* 0x001fca00078e0202 */
[----:B-1----:R-:W3:Y:S01]  /*0140*/  LDG.E R4, desc[UR14][R2.64] ;  /* 0x0000000e02047981 */ /* 0x002ee2000c1e1900 */
[----:B--2---:R-:W-:-:S06]  /*0150*/  UISETP.GE.AND UP0, UPT, UR5, 0x1, UPT ;  /* 0x000000010500788c */ /* 0x004fcc000bf06270 */
[----:B------:R-:W-:Y:S01]  /*0160*/  PLOP3.LUT P0, PT, PT, PT, UP0, 0x80, 0x8 ;  /* 0x000000000008781c */ /* 0x000fe20003f0f008 */
[----:B---3--:R-:W-:-:S05]  /*0170*/  FMUL R5, R4, UR4 ;  /* 0x0000000404057c20 */ /* 0x008fca0008400000 */
[----:B------:R0:W-:Y:S07]  /*0180*/  STG.E desc[UR14][R2.64], R5 ;  /* 0x0000000502007986 */ /* 0x0001ee000c10190e */
[----:B------:R-:W-:Y:S05]  /*0190*/  @!P0 EXIT ;  /* 0x000000000000894d */ /* 0x000fea0003800000 */
[----:B------:R-:W-:Y:S01]  /*01a0*/  UISETP.GE.U32.AND UP0, UPT, UR5, 0x8, UPT ;  /* 0x000000080500788c */ /* 0x000fe2000bf06070 */
[----:B------:R-:W-:Y:S02]  /*01b0*/  IMAD R4, R7, UR7, RZ ;  /* 0x0000000707047c24 */ /* 0x000fe4000f8e02ff */
[----:B------:R-:W-:-:S06]  /*01c0*/  HFMA2 R7, -RZ, RZ, 0, 0 ;  /* 0x00000000ff077431 */ /* 0x000fcc00000001ff */
[----:B------:R-:W-:Y:S05]  /*01d0*/  BRA.U !UP0, `(.L_x_0) ;  /* 0x00000005083c7547 */ /* 0x000fea000b800000 */
[----:B------:R-:W1:Y:S01]  /*01e0*/  LDCU.64 UR16, c[0x0][0x388] ;  /* 0x00007100ff1077ac */ /* 0x000e620008000a00 */
[----:B------:R-:W-:Y:S02]  /*01f0*/  MOV R9, R4 ;  /* 0x0000000400097202 */ /* 0x000fe40000000f00 */
[----:B------:R-:W-:Y:S01]  /*0200*/  MOV R8, R0 ;  /* 0x0000000000087202 */ /* 0x000fe20000000f00 */
[----:B------:R-:W-:Y:S01]  /*0210*/  ULOP3.LUT UR4, UR5, 0x7ffffff8, URZ, 0xc0, !UPT ;  /* 0x7ffffff805047892 */ /* 0x000fe2000f8ec0ff */
[----:B------:R-:W2:Y:S03]  /*0220*/  LDCU UR18, c[0x0][0x3a4] ;  /* 0x00007480ff1277ac */ /* 0x000ea60008000800 */
[----:B------:R-:W-:Y:S02]  /*0230*/  UIADD3 UR4, UPT, UPT, -UR4, URZ, URZ ;  /* 0x000000ff04047290 */ /* 0x000fe4000fffe1ff */
[----:B-1----:R-:W-:-:S02]  /*0240*/  UIMAD.WIDE.U32 UR6, UR5, 0x10, UR16 ;  /* 0x00000010050678a5 */ /* 0x002fc4000f8e0010 */
[----:B------:R-:W-:Y:S02]  /*0250*/  UIMAD.WIDE.U32 UR8, UR5, 0x14, UR16 ;  /* 0x00000014050878a5 */ /* 0x000fe4000f8e0010 */
[----:B------:R-:W-:Y:S02]  /*0260*/  UIMAD.WIDE.U32 UR10, UR5, 0x18, UR16 ;  /* 0x00000018050a78a5 */ /* 0x000fe4000f8e0010 */
[----:B--2---:R-:W-:-:S12]  /*0270*/  UIMAD.WIDE.U32 UR12, UR5, 0x1c, UR16 ;  /* 0x0000001c050c78a5 */ /* 0x004fd8000f8e0010 */
.L_x_1:
[----:B-1----:R-:W1:Y:S01]  /*0280*/  LDC.64 R6, c[0x0][0x380] ;  /* 0x0000e000ff067b82 */ /* 0x002e620000000a00 */
[----:B------:R-:W-:-:S05]  /*0290*/  MOV R11, 0x4 ;  /* 0x00000004000b7802 */ /* 0x000fca0000000f00 */
[----:B------:R-:W-:-:S05]  /*02a0*/  IMAD.WIDE R10, R8, R11, UR16 ;  /* 0x00000010080a7e25 */ /* 0x000fca000f8e020b */
[----:B------:R-:W0:Y:S01]  /*02b0*/  LDG.E R13, desc[UR14][R10.64] ;  /* 0x0000000e0a0d7981 */ /* 0x000e22000c1e1900 */
[----:B-1----:R-:W-:-:S05]  /*02c0*/  IMAD.WIDE R6, R9, 0x4, R6 ;  /* 0x0000000409067825 */ /* 0x002fca00078e0206 */
[----:B------:R-:W2:Y:S01]  /*02d0*/  LDG.E R12, desc[UR14][R6.64] ;  /* 0x0000000e060c7981 */ /* 0x000ea2000c1e1900 */
[----:B------:R-:W-:Y:S01]  /*02e0*/  MOV R15, UR5 ;  /* 0x00000005000f7c02 */ /* 0x000fe20008000f00 */
[----:B--2---:R-:W-:-:S04]  /*02f0*/  FMUL R12, R12, UR18 ;  /* 0x000000120c0c7c20 */ /* 0x004fc80008400000 */
[----:B0-----:R-:W-:Y:S01]  /*0300*/  FFMA R5, R12, R13, R5 ;  /* 0x0000000d0c057223 */ /* 0x001fe20000000005 */
[----:B------:R-:W-:-:S04]  /*0310*/  IMAD.WIDE.U32 R12, R15, 0x4, R10 ;  /* 0x000000040f0c7825 */ /* 0x000fc800078e000a */
[----:B------:R0:W-:Y:S04]  /*0320*/  STG.E desc[UR14][R2.64], R5 ;  /* 0x0000000502007986 */ /* 0x0001e8000c10190e */
[----:B------:R-:W2:Y:S04]  /*0330*/  LDG.E R14, desc[UR14][R6.64+0x4] ;  /* 0x0000040e060e7981 */ /* 0x000ea8000c1e1900 */
[----:B------:R-:W3:Y:S01]  /*0340*/  LDG.E R12, desc[UR14][R12.64] ;  /* 0x0000000e0c0c7981 */ /* 0x000ee2000c1e1900 */
[----:B------:R-:W-:-:S06]  /*0350*/  UIMAD.WIDE.U32 UR20, UR5, 0x8, UR16 ;  /* 0x00000008051478a5 */ /* 0x000fcc000f8e0010 */
[----:B------:R-:W-:Y:S01]  /*0360*/  MOV R15, UR21 ;  /* 0x00000015000f7c02 */ /* 0x000fe20008000f00 */
[----:B--2---:R-:W-:Y:S01]  /*0370*/  FMUL R16, R14, UR18 ;  /* 0x000000120e107c20 */ /* 0x004fe20008400000 */
[----:B------:R-:W-:-:S03]  /*0380*/  MOV R14, UR20 ;  /* 0x00000014000e7c02 */ /* 0x000fc60008000f00 */
[----:B---3--:R-:W-:Y:S02]  /*0390*/  FFMA R17, R16, R12, R5 ;  /* 0x0000000c10117223 */ /* 0x008fe40000000005 */
[----:B------:R-:W-:-:S03]  /*03a0*/  IMAD.WIDE R10, R8, 0x4, R14 ;  /* 0x00000004080a7825 */ /* 0x000fc600078e020e */
[----:B------:R1:W-:Y:S04]  /*03b0*/  STG.E desc[UR14][R2.64], R17 ;  /* 0x0000001102007986 */ /* 0x0003e8000c10190e */
[----:B------:R-:W2:Y:S04]  /*03c0*/  LDG.E R14, desc[UR14][R6.64+0x8] ;  /* 0x0000080e060e7981 */ /* 0x000ea8000c1e1900 */
[----:B------:R-:W0:Y:S01]  /*03d0*/  LDG.E R10, desc[UR14][R10.64] ;  /* 0x0000000e0a0a7981 */ /* 0x000e22000c1e1900 */
[----:B------:R-:W-:Y:S01]  /*03e0*/  HFMA2 R13, -RZ, RZ, 0, 2.384185791015625e-07 ;  /* 0x00000004ff0d7431 */ /* 0x000fe200000001ff */
[----:B------:R-:W-:-:S06]  /*03f0*/  UIMAD.WIDE.U32 UR20, UR5, 0xc, UR16 ;  /* 0x0000000c051478a5 */ /* 0x000fcc000f8e0010 */
[----:B------:R-:W-:-:S04]  /*0400*/  IMAD.WIDE R12, R8, R13, UR20 ;  /* 0x00000014080c7e25 */ /* 0x000fc8000f8e020d */
[----:B--2---:R-:W-:-:S04]  /*0410*/  FMUL R14, R14, UR18 ;  /* 0x000000120e0e7c20 */ /* 0x004fc80008400000 */
[----:B0-----:R-:W-:-:S05]  /*0420*/  FFMA R5, R14, R10, R17 ;  /* 0x0000000a0e057223 */ /* 0x001fca0000000011 */
[----:B------:R0:W-:Y:S04]  /*0430*/  STG.E desc[UR14][R2.64], R5 ;  /* 0x0000000502007986 */ /* 0x0001e8000c10190e */
[----:B------:R-:W2:Y:S04]  /*0440*/  LDG.E R14, desc[UR14][R6.64+0xc] ;  /* 0x00000c0e060e7981 */ /* 0x000ea8000c1e1900 */
[----:B------:R-:W1:Y:S01]  /*0450*/  LDG.E R12, desc[UR14][R12.64] ;  /* 0x0000000e0c0c7981 */ /* 0x000e62000c1e1900 */
[----:B------:R-:W-:Y:S01]  /*0460*/  MOV R15, 0x4 ;  /* 0x00000004000f7802 */ /* 0x000fe20000000f00 */
[----:B--2---:R-:W-:-:S04]  /*0470*/  FMUL R14, R14, UR18 ;  /* 0x000000120e0e7c20 */ /* 0x004fc80008400000 */
[----:B-1----:R-:W-:Y:S01]  /*0480*/  FFMA R17, R14, R12, R5 ;  /* 0x0000000c0e117223 */ /* 0x002fe20000000005 */
[----:B------:R-:W-:-:S04]  /*0490*/  IMAD.WIDE R14, R8, R15, UR6 ;  /* 0x00000006080e7e25 */ /* 0x000fc8000f8e020f */
[----:B------:R1:W-:Y:S04]  /*04a0*/  STG.E desc[UR14][R2.64], R17 ;  /* 0x0000001102007986 */ /* 0x0003e8000c10190e */
[----:B------:R-:W2:Y:S04]  /*04b0*/  LDG.E R10, desc[UR14][R6.64+0x10] ;  /* 0x0000100e060a7981 */ /* 0x000ea8000c1e1900 */
[----:B------:R-:W0:Y:S01]  /*04c0*/  LDG.E R14, desc[UR14][R14.64] ;  /* 0x0000000e0e0e7981 */ /* 0x000e22000c1e1900 */
[----:B------:R-:W-:Y:S02]  /*04d0*/  HFMA2 R11, -RZ, RZ, 0, 2.384185791015625e-07 ;  /* 0x00000004ff0b7431 */ /* 0x000fe400000001ff */
[----:B--2---:R-:W-:-:S04]  /*04e0*/  FMUL R10, R10, UR18 ;  /* 0x000000120a0a7c20 */ /* 0x004fc80008400000 */
[----:B0-----:R-:W-:Y:S01]  /*04f0*/  FFMA R5, R10, R14, R17 ;  /* 0x0000000e0a057223 */ /* 0x001fe20000000011 */
[----:B------:R-:W-:-:S04]  /*0500*/  IMAD.WIDE R10, R8, R11, UR8 ;  /* 0x00000008080a7e25 */ /* 0x000fc8000f8e020b */
        /* <DEDUP_REMOVED lines=9> */
[----:B------:R-:W3:Y:S01]  /*05a0*/  LDG.E R12, desc[UR14][R12.64] ;  /* 0x0000000e0c0c7981 */ /* 0x000ee2000c1e1900 */
[----:B0-----:R-:W-:-:S05]  /*05b0*/  HFMA2 R5, -RZ, RZ, 0, 2.384185791015625e-07 ;  /* 0x00000004ff057431 */ /* 0x001fca00000001ff */
[----:B------:R-:W-:-:S04]  /*05c0*/  IMAD.WIDE R10, R8, R5, UR12 ;  /* 0x0000000c080a7e25 */ /* 0x000fc8000f8e0205 */
[----:B--2---:R-:W-:-:S04]  /*05d0*/  FMUL R14, R14, UR18 ;  /* 0x000000120e0e7c20 */ /* 0x004fc80008400000 */
[----:B---3--:R-:W-:-:S05]  /*05e0*/  FFMA R15, R14, R12, R17 ;  /* 0x0000000c0e0f7223 */ /* 0x008fca0000000011 */
[----:B------:R1:W-:Y:S04]  /*05f0*/  STG.E desc[UR14][R2.64], R15 ;  /* 0x0000000f02007986 */ /* 0x0003e8000c10190e */
[----:B------:R-:W2:Y:S04]  /*0600*/  LDG.E R5, desc[UR14][R6.64+0x1c] ;  /* 0x00001c0e06057981 */ /* 0x000ea8000c1e1900 */
[----:B------:R-:W3:Y:S01]  /*0610*/  LDG.E R10, desc[UR14][R10.64] ;  /* 0x0000000e0a0a7981 */ /* 0x000ee2000c1e1900 */
[----:B------:R-:W-:-:S04]  /*0620*/  UIADD3 UR4, UPT, UPT, UR4, 0x8, URZ ;  /* 0x0000000804047890 */ /* 0x000fc8000fffe0ff */
[----:B------:R-:W-:Y:S01]  /*0630*/  UISETP.NE.AND UP0, UPT, UR4, URZ, UPT ;  /* 0x000000ff0400728c */ /* 0x000fe2000bf05270 */
[----:B------:R-:W-:Y:S02]  /*0640*/  MOV R13, UR5 ;  /* 0x00000005000d7c02 */ /* 0x000fe40008000f00 */
[----:B------:R-:W-:Y:S02]  /*0650*/  IADD3 R9, PT, PT, R9, 0x8, RZ ;  /* 0x0000000809097810 */ /* 0x000fe40007ffe0ff */
[----:B------:R-:W-:Y:S01]  /*0660*/  LEA R8, R13, R8, 0x3 ;  /* 0x000000080d087211 */ /* 0x000fe200078e18ff */
[----:B--2---:R-:W-:-:S04]  /*0670*/  FMUL R14, R5, UR18 ;  /* 0x00000012050e7c20 */ /* 0x004fc80008400000 */
[----:B---3--:R-:W-:-:S05]  /*0680*/  FFMA R5, R14, R10, R15 ;  /* 0x0000000a0e057223 */ /* 0x008fca000000000f */
[----:B------:R1:W-:Y:S01]  /*0690*/  STG.E desc[UR14][R2.64], R5 ;  /* 0x0000000502007986 */ /* 0x0003e2000c10190e */
[----:B------:R-:W-:Y:S05]  /*06a0*/  BRA.U UP0, `(.L_x_1) ;  /* 0xfffffff900f47547 */ /* 0x000fea000b83ffff */
[----:B------:R-:W-:-:S06]  /*06b0*/  ULOP3.LUT UR4, UR5, 0x7ffffff8, URZ, 0xc0, !UPT ;  /* 0x7ffffff805047892 */ /* 0x000fcc000f8ec0ff */
[----:B------:R-:W-:-:S07]  /*06c0*/  MOV R7, UR4 ;  /* 0x0000000400077c02 */ /* 0x000fce0008000f00 */
.L_x_0:
[----:B------:R-:W-:-:S06]  /*06d0*/  ULOP3.LUT UR4, UR5, 0x7, URZ, 0xc0, !UPT ;  /* 0x0000000705047892 */ /* 0x000fcc000f8ec0ff */
[----:B------:R-:W-:-:S13]  /*06e0*/  ISETP.NE.AND P0, PT, RZ, UR4, PT ;  /* 0x00000004ff007c0c */ /* 0x000fda000bf05270 */
[----:B------:R-:W-:Y:S05]  /*06f0*/  @!P0 EXIT ;  /* 0x000000000000894d */ /* 0x000fea0003800000 */
[----:B------:R-:W-:Y:S02]  /*0700*/  UISETP.GE.U32.AND UP0, UPT, UR4, 0x4, UPT ;  /* 0x000000040400788c */ /* 0x000fe4000bf06070 */
[----:B------:R-:W-:-:S07]  /*0710*/  ULOP3.LUT UR4, UR5, 0x3, URZ, 0xc0, !UPT ;  /* 0x0000000305047892 */ /* 0x000fce000f8ec0ff */
[----:B------:R-:W-:Y:S05]  /*0720*/  BRA.U !UP0, `(.L_x_2) ;  /* 0x0000000108887547 */ /* 0x000fea000b800000 */
[----:B------:R-:W2:Y:S01]  /*0730*/  LDC.64 R8, c[0x0][0x380] ;  /* 0x0000e000ff087b82 */ /* 0x000ea20000000a00 */
[----:B------:R-:W-:Y:S01]  /*0740*/  IADD3 R13, PT, PT, R4, R7, RZ ;  /* 0x00000007040d7210 */ /* 0x000fe20007ffe0ff */
[----:B-1----:R-:W-:Y:S01]  /*0750*/  IMAD R15, R7, UR5, R0 ;  /* 0x00000005070f7c24 */ /* 0x002fe2000f8e0200 */
[----:B------:R-:W1:Y:S05]  /*0760*/  LDCU UR6, c[0x0][0x3a4] ;  /* 0x00007480ff0677ac */ /* 0x000e6a0008000800 */
[----:B------:R-:W3:Y:S01]  /*0770*/  LDC.64 R10, c[0x0][0x388] ;  /* 0x0000e200ff0a7b82 */ /* 0x000ee20000000a00 */
[----:B--2---:R-:W-:-:S05]  /*0780*/  IMAD.WIDE R8, R13, 0x4, R8 ;  /* 0x000000040d087825 */ /* 0x004fca00078e0208 */
[----:B------:R-:W1:Y:S01]  /*0790*/  LDG.E R6, desc[UR14][R8.64] ;  /* 0x0000000e08067981 */ /* 0x000e62000c1e1900 */
[----:B---3--:R-:W-:-:S05]  /*07a0*/  IMAD.WIDE R10, R15, 0x4, R10 ;  /* 0x000000040f0a7825 */ /* 0x008fca00078e020a */
[----:B------:R-:W0:Y:S01]  /*07b0*/  LDG.E R12, desc[UR14][R10.64] ;  /* 0x0000000e0a0c7981 */ /* 0x000e22000c1e1900 */
[----:B------:R-:W-:Y:S01]  /*07c0*/  MOV R13, UR5 ;  /* 0x00000005000d7c02 */ /* 0x000fe20008000f00 */
[----:B-1----:R-:W-:-:S04]  /*07d0*/  FMUL R6, R6, UR6 ;  /* 0x0000000606067c20 */ /* 0x002fc80008400000 */
[----:B0-----:R-:W-:Y:S01]  /*07e0*/  FFMA R5, R6, R12, R5 ;  /* 0x0000000c06057223 */ /* 0x001fe20000000005 */
[----:B------:R-:W-:-:S04]  /*07f0*/  IMAD.WIDE.U32 R12, R13, 0x4, R10 ;  /* 0x000000040d0c7825 */ /* 0x000fc800078e000a */
[----:B------:R0:W-:Y:S04]  /*0800*/  STG.E desc[UR14][R2.64], R5 ;  /* 0x0000000502007986 */ /* 0x0001e8000c10190e */
[----:B------:R-:W2:Y:S04]  /*0810*/  LDG.E R6, desc[UR14][R8.64+0x4] ;  /* 0x0000040e08067981 */ /* 0x000ea8000c1e1900 */
[----:B------:R-:W3:Y:S01]  /*0820*/  LDG.E R14, desc[UR14][R12.64] ;  /* 0x0000000e0c0e7981 */ /* 0x000ee2000c1e1900 */
[----:B------:R-:W-:-:S05]  /*0830*/  MOV R17, UR5 ;  /* 0x0000000500117c02 */ /* 0x000fca0008000f00 */
[----:B------:R-:W-:-:S04]  /*0840*/  IMAD.WIDE.U32 R10, R17, 0x4, R12 ;  /* 0x00000004110a7825 */ /* 0x000fc800078e000c */
[----:B--2---:R-:W-:-:S04]  /*0850*/  FMUL R6, R6, UR6 ;  /* 0x0000000606067c20 */ /* 0x004fc80008400000 */
[----:B---3--:R-:W-:-:S05]  /*0860*/  FFMA R15, R6, R14, R5 ;  /* 0x0000000e060f7223 */ /* 0x008fca0000000005 */
[----:B------:R2:W-:Y:S04]  /*0870*/  STG.E desc[UR14][R2.64], R15 ;  /* 0x0000000f02007986 */ /* 0x0005e8000c10190e */
[----:B------:R-:W3:Y:S04]  /*0880*/  LDG.E R6, desc[UR14][R8.64+0x8] ;  /* 0x0000080e08067981 */ /* 0x000ee8000c1e1900 */
[----:B------:R-:W4:Y:S01]  /*0890*/  LDG.E R14, desc[UR14][R10.64] ;  /* 0x0000000e0a0e7981 */ /* 0x000f22000c1e1900 */
[----:B0-----:R-:W-:-:S05]  /*08a0*/  MOV R5, UR5 ;  /* 0x0000000500057c02 */ /* 0x001fca0008000f00 */
[----:B------:R-:W-:-:S04]  /*08b0*/  IMAD.WIDE.U32 R12, R5, 0x4, R10 ;  /* 0x00000004050c7825 */ /* 0x000fc800078e000a */
[----:B---3--:R-:W-:-:S04]  /*08c0*/  FMUL R6, R6, UR6 ;  /* 0x0000000606067c20 */ /* 0x008fc80008400000 */
[----:B----4-:R-:W-:-:S05]  /*08d0*/  FFMA R17, R6, R14, R15 ;  /* 0x0000000e06117223 */ /* 0x010fca000000000f */
[----:B------:R2:W-:Y:S04]  /*08e0*/  STG.E desc[UR14][R2.64], R17 ;  /* 0x0000001102007986 */ /* 0x0005e8000c10190e */
[----:B------:R-:W3:Y:S04]  /*08f0*/  LDG.E R5, desc[UR14][R8.64+0xc] ;  /* 0x00000c0e08057981 */ /* 0x000ee8000c1e1900 */
[----:B------:R-:W4:Y:S01]  /*0900*/  LDG.E R12, desc[UR14][R12.64] ;  /* 0x0000000e0c0c7981 */ /* 0x000f22000c1e1900 */
[----:B------:R-:W-:Y:S01]  /*0910*/  IADD3 R7, PT, PT, R7, 0x4, RZ ;  /* 0x0000000407077810 */ /* 0x000fe20007ffe0ff */
[----:B---3--:R-:W-:-:S04]  /*0920*/  FMUL R6, R5, UR6 ;  /* 0x0000000605067c20 */ /* 0x008fc80008400000 */
[----:B----4-:R-:W-:-:S05]  /*0930*/  FFMA R5, R6, R12, R17 ;  /* 0x0000000c06057223 */ /* 0x010fca0000000011 */
[----:B------:R2:W-:Y:S02]  /*0940*/  STG.E desc[UR14][R2.64], R5 ;  /* 0x0000000502007986 */ /* 0x0005e4000c10190e */
.L_x_2:
[----:B------:R-:W-:-:S13]  /*0950*/  ISETP.NE.AND P0, PT, RZ, UR4, PT ;  /* 0x00000004ff007c0c */ /* 0x000fda000bf05270 */
[----:B------:R-:W-:Y:S05]  /*0960*/  @!P0 EXIT ;  /* 0x000000000000894d */ /* 0x000fea0003800000 */
[----:B------:R-:W-:-:S09]  /*0970*/  UISETP.NE.AND UP0, UPT, UR4, 0x1, UPT ;  /* 0x000000010400788c */ /* 0x000fd2000bf05270 */
[----:B------:R-:W-:Y:S05]  /*0980*/  BRA.U !UP0, `(.L_x_3) ;  /* 0x0000000108507547 */ /* 0x000fea000b800000 */
[----:B------:R-:W3:Y:S01]  /*0990*/  LDC.64 R8, c[0x0][0x380] ;  /* 0x0000e000ff087b82 */ /* 0x000ee20000000a00 */
[----:B------:R-:W-:Y:S01]  /*09a0*/  IADD3 R13, PT, PT, R4, R7, RZ ;  /* 0x00000007040d7210 */ /* 0x000fe20007ffe0ff */
[----:B-12---:R-:W-:Y:S01]  /*09b0*/  IMAD R15, R7, UR5, R0 ;  /* 0x00000005070f7c24 */ /* 0x006fe2000f8e0200 */
[----:B------:R-:W1:Y:S05]  /*09c0*/  LDCU UR4, c[0x0][0x3a4] ;  /* 0x00007480ff0477ac */ /* 0x000e6a0008000800 */
[----:B------:R-:W2:Y:S01]  /*09d0*/  LDC.64 R10, c[0x0][0x388] ;  /* 0x0000e200ff0a7b82 */ /* 0x000ea20000000a00 */
[----:B---3--:R-:W-:-:S05]  /*09e0*/  IMAD.WIDE R8, R13, 0x4, R8 ;  /* 0x000000040d087825 */ /* 0x008fca00078e0208 */
[----:B------:R-:W1:Y:S01]  /*09f0*/  LDG.E R6, desc[UR14][R8.64] ;  /* 0x0000000e08067981 */ /* 0x000e62000c1e1900 */
[----:B--2---:R-:W-:-:S05]  /*0a00*/  IMAD.WIDE R10, R15, 0x4, R10 ;  /* 0x000000040f0a7825 */ /* 0x004fca00078e020a */
[----:B------:R-:W2:Y:S01]  /*0a10*/  LDG.E R12, desc[UR14][R10.64] ;  /* 0x0000000e0a0c7981 */ /* 0x000ea2000c1e1900 */
[----:B------:R-:W-:Y:S01]  /*0a20*/  MOV R13, UR5 ;  /* 0x00000005000d7c02 */ /* 0x000fe20008000f00 */
[----:B-1----:R-:W-:-:S04]  /*0a30*/  FMUL R6, R6, UR4 ;  /* 0x0000000406067c20 */ /* 0x002fc80008400000 */
[----:B--2---:R-:W-:Y:S01]  /*0a40*/  FFMA R15, R6, R12, R5 ;  /* 0x0000000c060f7223 */ /* 0x004fe20000000005 */
[----:B------:R-:W-:-:S04]  /*0a50*/  IMAD.WIDE.U32 R12, R13, 0x4, R10 ;  /* 0x000000040d0c7825 */ /* 0x000fc800078e000a */
[----:B------:R3:W-:Y:S04]  /*0a60*/  STG.E desc[UR14][R2.64], R15 ;  /* 0x0000000f02007986 */ /* 0x0007e8000c10190e */
[----:B0-----:R-:W2:Y:S04]  /*0a70*/  LDG.E R5, desc[UR14][R8.64+0x4] ;  /* 0x0000040e08057981 */ /* 0x001ea8000c1e1900 */
[----:B------:R-:W4:Y:S01]  /*0a80*/  LDG.E R12, desc[UR14][R12.64] ;  /* 0x0000000e0c0c7981 */ /* 0x000f22000c1e1900 */
[----:B------:R-:W-:Y:S01]  /*0a90*/  IADD3 R7, PT, PT, R7, 0x2, RZ ;  /* 0x0000000207077810 */ /* 0x000fe20007ffe0ff */
[----:B--2---:R-:W-:-:S04]  /*0aa0*/  FMUL R6, R5, UR4 ;  /* 0x0000000405067c20 */ /* 0x004fc80008400000 */
[----:B----4-:R-:W-:-:S05]  /*0ab0*/  FFMA R5, R6, R12, R15 ;  /* 0x0000000c06057223 */ /* 0x010fca000000000f */
[----:B------:R3:W-:Y:S02]  /*0ac0*/  STG.E desc[UR14][R2.64], R5 ;  /* 0x0000000502007986 */ /* 0x0007e4000c10190e */
.L_x_3:
[----:B------:R-:W-:-:S04]  /*0ad0*/  ULOP3.LUT UR4, UR5, 0x1, URZ, 0xc0, !UPT ;  /* 0x0000000105047892 */ /* 0x000fc8000f8ec0ff */
[----:B------:R-:W-:-:S06]  /*0ae0*/  UISETP.NE.U32.AND UP0, UPT, UR4, 0x1, UPT ;  /* 0x000000010400788c */ /* 0x000fcc000bf05070 */
[----:B------:R-:W-:-:S13]  /*0af0*/  PLOP3.LUT P0, PT, PT, PT, UP0, 0x80, 0x8 ;  /* 0x000000000008781c */ /* 0x000fda0003f0f008 */
[----:B------:R-:W-:Y:S05]  /*0b00*/  @P0 EXIT ;  /* 0x000000000000094d */ /* 0x000fea0003800000 */
[----:B------:R-:W4:Y:S01]  /*0b10*/  LDC.64 R8, c[0x0][0x380] ;  /* 0x0000e000ff087b82 */ /* 0x000f220000000a00 */
[----:B------:R-:W-:Y:S01]  /*0b20*/  IADD3 R13, PT, PT, R4, R7, RZ ;  /* 0x00000007040d7210 */ /* 0x000fe20007ffe0ff */
[----:B-123--:R-:W-:Y:S01]  /*0b30*/  IMAD R15, R7, UR5, R0 ;  /* 0x00000005070f7c24 */ /* 0x00efe2000f8e0200 */
[----:B------:R-:W1:Y:S05]  /*0b40*/  LDCU UR4, c[0x0][0x3a4] ;  /* 0x00007480ff0477ac */ /* 0x000e6a0008000800 */
[----:B------:R-:W2:Y:S01]  /*0b50*/  LDC.64 R10, c[0x0][0x388] ;  /* 0x0000e200ff0a7b82 */ /* 0x000ea20000000a00 */
[----:B----4-:R-:W-:-:S06]  /*0b60*/  IMAD.WIDE R6, R13, 0x4, R8 ;  /* 0x000000040d067825 */ /* 0x010fcc00078e0208 */
[----:B------:R-:W1:Y:S01]  /*0b70*/  LDG.E R6, desc[UR14][R6.64] ;  /* 0x0000000e06067981 */ /* 0x000e62000c1e1900 */
[----:B--2---:R-:W-:-:S06]  /*0b80*/  IMAD.WIDE R8, R15, 0x4, R10 ;  /* 0x000000040f087825 */ /* 0x004fcc00078e020a */
[----:B------:R-:W0:Y:S01]  /*0b90*/  LDG.E R8, desc[UR14][R8.64] ;  /* 0x0000000e08087981 */ /* 0x000e22000c1e1900 */
[----:B-1----:R-:W-:-:S04]  /*0ba0*/  FMUL R0, R6, UR4 ;  /* 0x0000000406007c20 */ /* 0x002fc80008400000 */
[----:B0-----:R-:W-:-:S05]  /*0bb0*/  FFMA R5, R0, R8, R5 ;  /* 0x0000000800057223 */ /* 0x001fca0000000005 */
[----:B------:R-:W-:Y:S01]  /*0bc0*/  STG.E desc[UR14][R2.64], R5 ;  /* 0x0000000502007986 */ /* 0x000fe2000c10190e */
[----:B------:R-:W-:Y:S05]  /*0bd0*/  EXIT ;  /* 0x000000000000794d */ /* 0x000fea0003800000 */
.L_x_4:
[----:B------:R-:W-:-:S00]  /*0be0*/  BRA `(.L_x_4) ;  /* 0xfffffffc00fc7947 */ /* 0x000fc0000383ffff */
[----:B------:R-:W-:-:S00]  /*0bf0*/  NOP ;  /* 0x0000000000007918 */ /* 0x000fc00000000000 */
        /* <DEDUP_REMOVED lines=8> */
.L_x_30:


//--------------------- .text._Z9transposePfS_ii  --------------------------
	.section	.text._Z9transposePfS_ii,"ax",@progbits
	.align	128
        .global         _Z9transposePfS_ii
        .type           _Z9transposePfS_ii,@function
        .size           _Z9transposePfS_ii,(.L_x_31 - _Z9transposePfS_ii)
        .other          _Z9transposePfS_ii,@"STO_CUDA_ENTRY STV_DEFAULT"
_Z9transposePfS_ii:
.text._Z9transposePfS_ii:
[----:B------:R-:W-:Y:S01]  /*0000*/  LDC R1, c[0x0][0x37c] ;  /* 0x0000df00ff017b82 */ /* 0x000fe20000000800 */
[----:B------:R-:W0:Y:S01]  /*0010*/  S2R R8, SR_TID.Y ;  /* 0x0000000000087919 */ /* 0x000e220000002200 */
[----:B------:R-:W1:Y:S01]  /*0020*/  LDCU.64 UR6, c[0x0][0x390] ;  /* 0x00007200ff0677ac */ /* 0x000e620008000a00 */
[----:B------:R-:W0:Y:S01]  /*0030*/  S2R R9, SR_CTAID.Y ;  /* 0x0000000000097919 */ /* 0x000e220000002600 */
[----:B------:R-:W2:Y:S01]  /*0040*/  LDCU.64 UR4, c[0x0][0x358] ;  /* 0x00006b00ff0477ac */ /* 0x000ea20008000a00 */
[----:B------:R-:W3:Y:S01]  /*0050*/  S2R R7, SR_CTAID.X ;  /* 0x0000000000077919 */ /* 0x000ee20000002500 */
[----:B------:R-:W3:Y:S01]  /*0060*/  S2R R6, SR_TID.X ;  /* 0x0000000000067919 */ /* 0x000ee20000002100 */
[----:B0-----:R-:W-:-:S05]  /*0070*/  IMAD R5, R9, 0x10, R8 ;  /* 0x0000001009057824 */ /* 0x001fca00078e0208 */
[----:B-1----:R-:W-:Y:S01]  /*0080*/  ISETP.GE.U32.AND P0, PT, R5, UR7, PT ;  /* 0x0000000705007c0c */ /* 0x002fe2000bf06070 */
[----:B---3--:R-:W-:-:S05]  /*0090*/  IMAD R0, R7, 0x10, R6 ;  /* 0x0000001007007824 */ /* 0x008fca00078e0206 */
[----:B------:R-:W-:-:S13]  /*00a0*/  ISETP.GE.U32.OR P0, PT, R0, UR6, P0 ;  /* 0x0000000600007c0c */ /* 0x000fda0008706470 */
[----:B------:R-:W0:Y:S01]  /*00b0*/  @!P0 LDC.64 R2, c[0x0][0x388] ;  /* 0x0000e200ff028b82 */ /* 0x000e220000000a00 */
[----:B------:R-:W-:-:S04]  /*00c0*/  @!P0 IMAD R5, R5, UR6, R0 ;  /* 0x0000000605058c24 */ /* 0x000fc8000f8e0200 */
[----:B0-----:R-:W-:-:S06]  /*00d0*/  @!P0 IMAD.WIDE.U32 R2, R5, 0x4, R2 ;  /* 0x0000000405028825 */ /* 0x001fcc00078e0002 */
[----:B--2---:R-:W2:Y:S01]  /*00e0*/  @!P0 LDG.E R2, desc[UR4][R2.64] ;  /* 0x0000000402028981 */ /* 0x004ea2000c1e1900 */
[----:B------:R-:W-:Y:S01]  /*00f0*/  @!P0 MOV R0, 0x400 ;  /* 0x0000040000008802 */ /* 0x000fe20000000f00 */
[----:B------:R-:W-:Y:S01]  /*0100*/  IMAD R7, R7, 0x10, R8 ;  /* 0x0000001007077824 */ /* 0x000fe200078e0208 */
[----:B------:R-:W-:Y:S01]  /*0110*/  LEA R4, R9, R6, 0x4 ;  /* 0x0000000609047211 */ /* 0x000fe200078e20ff */
[----:B------:R-:W0:Y:S03]  /*0120*/  @!P0 S2R R5, SR_CgaCtaId ;  /* 0x0000000000058919 */ /* 0x000e260000008800 */
[----:B------:R-:W-:-:S04]  /*0130*/  ISETP.GE.U32.AND P1, PT, R4, UR7, PT ;  /* 0x0000000704007c0c */ /* 0x000fc8000bf26070 */
[----:B------:R-:W-:Y:S02]  /*0140*/  ISETP.GE.U32.OR P1, PT, R7, UR6, P1 ;  /* 0x0000000607007c0c */ /* 0x000fe40008f26470 */
[----:B0-----:R-:W-:-:S05]  /*0150*/  @!P0 LEA R0, R5, R0, 0x18 ;  /* 0x0000000005008211 */ /* 0x001fca00078ec0ff */
[----:B------:R-:W-:-:S05]  /*0160*/  @!P0 IMAD R0, R8, 0x44, R0 ;  /* 0x0000004408008824 */ /* 0x000fca00078e0200 */
[----:B------:R-:W-:-:S05]  /*0170*/  @!P0 LEA R5, R6, R0, 0x2 ;  /* 0x0000000006058211 */ /* 0x000fca00078e10ff */
[----:B--2---:R0:W-:Y:S01]  /*0180*/  @!P0 STS [R5], R2 ;  /* 0x0000000205008388 */ /* 0x0041e20000000800 */
[----:B------:R-:W-:Y:S06]  /*0190*/  BAR.SYNC.DEFER_BLOCKING 0x0 ;  /* 0x0000000000007b1d */ /* 0x000fec0000010000 */
[----:B------:R-:W-:Y:S05]  /*01a0*/  @P1 EXIT ;  /* 0x000000000000194d */ /* 0x000fea0003800000 */
[----:B------:R-:W1:Y:S01]  /*01b0*/  S2R R3, SR_CgaCtaId ;  /* 0x0000000000037919 */ /* 0x000e620000008800 */
[----:B------:R-:W-:Y:S01]  /*01c0*/  MOV R0, 0x400 ;  /* 0x0000040000007802 */ /* 0x000fe20000000f00 */
[----:B------:R-:W-:-:S03]  /*01d0*/  IMAD R7, R7, UR7, R4 ;  /* 0x0000000707077c24 */ /* 0x000fc6000f8e0204 */
[----:B-1----:R-:W-:-:S05]  /*01e0*/  LEA R3, R3, R0, 0x18 ;  /* 0x0000000003037211 */ /* 0x002fca00078ec0ff */
[----:B------:R-:W-:Y:S02]  /*01f0*/  IMAD R0, R6, 0x44, R3 ;  /* 0x0000004406007824 */ /* 0x000fe400078e0203 */
[----:B0-----:R-:W0:Y:S02]  /*0200*/  LDC.64 R2, c[0x0][0x380] ;  /* 0x0000e000ff027b82 */ /* 0x001e240000000a00 */
[----:B------:R-:W-:-:S05]  /*0210*/  IMAD R0, R8, 0x4, R0 ;  /* 0x0000000408007824 */ /* 0x000fca00078e0200 */
[----:B------:R-:W1:Y:S01]  /*0220*/  LDS R5, [R0] ;  /* 0x0000000000057984 */ /* 0x000e620000000800 */
[----:B0-----:R-:W-:-:S05]  /*0230*/  IMAD.WIDE.U32 R2, R7, 0x4, R2 ;  /* 0x0000000407027825 */ /* 0x001fca00078e0002 */
[----:B-1----:R-:W-:Y:S01]  /*0240*/  STG.E desc[UR4][R2.64], R5 ;  /* 0x0000000502007986 */ /* 0x002fe2000c101904 */
[----:B------:R-:W-:Y:S05]  /*0250*/  EXIT ;  /* 0x000000000000794d */ /* 0x000fea0003800000 */
.L_x_5:
        /* <DEDUP_REMOVED lines=10> */
.L_x_31:


//--------------------- .text._Z14matrixMultiplyPfS_S_iiiiii --------------------------
	.section	.text._Z14matrixMultiplyPfS_S_iiiiii,"ax",@progbits
	.align	128
        .global         _Z14matrixMultiplyPfS_S_iiiiii
        .type           _Z14matrixMultiplyPfS_S_iiiiii,@function
        .size           _Z14matrixMultiplyPfS_S_iiiiii,(.L_x_32 - _Z14matrixMultiplyPfS_S_iiiiii)
        .other          _Z14matrixMultiplyPfS_S_iiiiii,@"STO_CUDA_ENTRY STV_DEFAULT"
_Z14matrixMultiplyPfS_S_iiiiii:
.text._Z14matrixMultiplyPfS_S_iiiiii:
[----:B------:R-:W-:Y:S01]  /*0000*/  LDC R1, c[0x0][0x37c] ;  /* 0x0000df00ff017b82 */ /* 0x000fe20000000800 */
[----:B------:R-:W0:Y:S01]  /*0010*/  S2R R0, SR_CTAID.Y ;  /* 0x0000000000007919 */ /* 0x000e220000002600 */
[----:B------:R-:W1:Y:S01]  /*0020*/  LDCU UR9, c[0x0][0x39c] ;  /* 0x00007380ff0977ac */ /* 0x000e620008000800 */
[----:B------:R-:W-:Y:S01]  /*0030*/  HFMA2 R21, -RZ, RZ, 0, 0 ;  /* 0x00000000ff157431 */ /* 0x000fe200000001ff */
[----:B------:R-:W0:Y:S01]  /*0040*/  S2R R13, SR_TID.Y ;  /* 0x00000000000d7919 */ /* 0x000e220000002200 */
[----:B------:R-:W2:Y:S01]  /*0050*/  LDCU.64 UR10, c[0x0][0x358] ;  /* 0x00006b00ff0a77ac */ /* 0x000ea20008000a00 */
[----:B------:R-:W3:Y:S01]  /*0060*/  S2R R5, SR_CTAID.X ;  /* 0x0000000000057919 */ /* 0x000ee20000002500 */
[----:B------:R-:W3:Y:S01]  /*0070*/  S2R R15, SR_TID.X ;  /* 0x00000000000f7919 */ /* 0x000ee20000002100 */
[----:B-1----:R-:W-:Y:S01]  /*0080*/  UISETP.GE.AND UP0, UPT, UR9, -0xe, UPT ;  /* 0xfffffff20900788c */ /* 0x002fe2000bf06270 */
[----:B0-----:R-:W-:Y:S02]  /*0090*/  LEA R0, R0, R13, 0x4 ;  /* 0x0000000d00007211 */ /* 0x001fe400078e20ff */
[----:B---3--:R-:W-:-:S06]  /*00a0*/  LEA R12, R5, R15, 0x4 ;  /* 0x0000000f050c7211 */ /* 0x008fcc00078e20ff */
[----:B--2---:R-:W-:Y:S05]  /*00b0*/  BRA.U !UP0, `(.L_x_6) ;  /* 0x0000000508407547 */ /* 0x004fea000b800000 */
[----:B------:R-:W0:Y:S01]  /*00c0*/  S2UR UR7, SR_CgaCtaId ;  /* 0x00000000000779c3 */ /* 0x000e220000008800 */
[----:B------:R-:W1:Y:S01]  /*00d0*/  LDCU UR12, c[0x0][0x3a4] ;  /* 0x00007480ff0c77ac */ /* 0x000e620008000800 */
[----:B------:R-:W-:Y:S01]  /*00e0*/  MOV R21, RZ ;  /* 0x000000ff00157202 */ /* 0x000fe20000000f00 */
[----:B------:R-:W-:Y:S01]  /*00f0*/  IMAD R14, R0, UR9, R15 ;  /* 0x00000009000e7c24 */ /* 0x000fe2000f8e020f */
[----:B------:R-:W-:Y:S01]  /*0100*/  UMOV UR6, 0x400 ;  /* 0x0000040000067882 */ /* 0x000fe20000000000 */
[----:B------:R-:W-:-:S03]  /*0110*/  UIADD3 UR4, UPT, UPT, UR9, -0x1, URZ ;  /* 0xffffffff09047890 */ /* 0x000fc6000fffe0ff */
[----:B------:R-:W2:Y:S01]  /*0120*/  LDC.64 R2, c[0x0][0x3a0] ;  /* 0x0000e800ff027b82 */ /* 0x000ea20000000a00 */
[----:B------:R-:W3:Y:S01]  /*0130*/  LDCU.64 UR14, c[0x0][0x398] ;  /* 0x00007300ff0e77ac */ /* 0x000ee20008000a00 */
[----:B------:R-:W-:-:S04]  /*0140*/  USHF.R.S32.HI UR5, URZ, 0x1f, UR4 ;  /* 0x0000001fff057899 */ /* 0x000fc80008011404 */
[----:B------:R-:W-:Y:S01]  /*0150*/  ULEA.HI UR5, UR5, UR4, URZ, 0x4 ;  /* 0x0000000405057291 */ /* 0x000fe2000f8f20ff */
[----:B-1----:R-:W-:-:S03]  /*0160*/  IMAD R22, R13, UR12, R15 ;  /* 0x0000000c0d167c24 */ /* 0x002fc6000f8e020f */
[----:B------:R-:W-:Y:S02]  /*0170*/  USHF.R.S32.HI UR5, URZ, 0x4, UR5 ;  /* 0x00000004ff057899 */ /* 0x000fe40008011405 */
[----:B0-----:R-:W-:Y:S01]  /*0180*/  ULEA UR8, UR7, UR6, 0x18 ;  /* 0x0000000607087291 */ /* 0x001fe2000f8ec0ff */
[----:B------:R-:W-:Y:S01]  /*0190*/  LEA R22, R5, R22, 0x4 ;  /* 0x0000001605167211 */ /* 0x000fe200078e20ff */
[----:B------:R-:W-:Y:S02]  /*01a0*/  UIADD3 UR6, UPT, UPT, UR6, 0x400, URZ ;  /* 0x0000040006067890 */ /* 0x000fe4000fffe0ff */
[----:B------:R-:W-:Y:S02]  /*01b0*/  UIADD3 UR5, UPT, UPT, -UR5, URZ, URZ ;  /* 0x000000ff05057290 */ /* 0x000fe4000fffe1ff */
[----:B------:R-:W-:Y:S01]  /*01c0*/  ULEA UR6, UR7, UR6, 0x18 ;  /* 0x0000000607067291 */ /* 0x000fe2000f8ec0ff */
[----:B------:R-:W-:-:S04]  /*01d0*/  LEA R18, R13, UR8, 0x6 ;  /* 0x000000080d127c11 */ /* 0x000fc8000f8e30ff */
[C---:B------:R-:W-:Y:S02]  /*01e0*/  LEA R17, R15.reuse, R18, 0x2 ;  /* 0x000000120f117211 */ /* 0x040fe400078e10ff */
[----:B------:R-:W-:-:S04]  /*01f0*/  LEA R20, R15, UR6, 0x2 ;  /* 0x000000060f147c11 */ /* 0x000fc8000f8e10ff */
[----:B---3--:R-:W-:-:S07]  /*0200*/  LEA R16, R13, R20, 0x6 ;  /* 0x000000140d107211 */ /* 0x008fce00078e30ff */
.L_x_7:
[----:B------:R-:W-:Y:S01]  /*0210*/  ISETP.GE.AND P1, PT, R15, UR15, PT ;  /* 0x0000000f0f007c0c */ /* 0x000fe2000bf26270 */
[----:B------:R-:W-:Y:S01]  /*0220*/  HFMA2 R23, -RZ, RZ, 0, 0 ;  /* 0x00000000ff177431 */ /* 0x000fe200000001ff */
[----:B--2---:R-:W-:Y:S02]  /*0230*/  ISETP.GE.AND P0, PT, R13, R2, PT ;  /* 0x000000020d00720c */ /* 0x004fe40003f06270 */
[----:B------:R-:W-:Y:S02]  /*0240*/  ISETP.GE.OR P1, PT, R0, UR14, P1 ;  /* 0x0000000e00007c0c */ /* 0x000fe40008f26670 */
[----:B------:R-:W-:Y:S02]  /*0250*/  ISETP.GE.OR P0, PT, R12, R3, P0 ;  /* 0x000000030c00720c */ /* 0x000fe40000706670 */
[----:B------:R-:W-:-:S09]  /*0260*/  MOV R28, RZ ;  /* 0x000000ff001c7202 */ /* 0x000fd20000000f00 */
[----:B------:R-:W0:Y:S08]  /*0270*/  @!P1 LDC.64 R6, c[0x0][0x380] ;  /* 0x0000e000ff069b82 */ /* 0x000e300000000a00 */
[----:B------:R-:W1:Y:S01]  /*0280*/  @!P0 LDC.64 R4, c[0x0][0x388] ;  /* 0x0000e200ff048b82 */ /* 0x000e620000000a00 */
[----:B0-----:R-:W-:-:S05]  /*0290*/  @!P1 IMAD.WIDE R6, R14, 0x4, R6 ;  /* 0x000000040e069825 */ /* 0x001fca00078e0206 */
[----:B------:R-:W2:Y:S01]  /*02a0*/  @!P1 LDG.E R28, desc[UR10][R6.64] ;  /* 0x0000000a061c9981 */ /* 0x000ea2000c1e1900 */
[----:B-1----:R-:W-:-:S05]  /*02b0*/  @!P0 IMAD.WIDE R24, R22, 0x4, R4 ;  /* 0x0000000416188825 */ /* 0x002fca00078e0204 */
[----:B------:R-:W3:Y:S01]  /*02c0*/  @!P0 LDG.E R23, desc[UR10][R24.64] ;  /* 0x0000000a18178981 */ /* 0x000ee2000c1e1900 */
[----:B------:R-:W-:-:S04]  /*02d0*/  UIADD3 UR5, UPT, UPT, UR5, 0x1, URZ ;  /* 0x0000000105057890 */ /* 0x000fc8000fffe0ff */
[----:B------:R-:W-:Y:S01]  /*02e0*/  UISETP.NE.AND UP0, UPT, UR5, 0x1, UPT ;  /* 0x000000010500788c */ /* 0x000fe2000bf05270 */
[----:B------:R-:W-:Y:S02]  /*02f0*/  IADD3 R13, PT, PT, R13, 0x10, RZ ;  /* 0x000000100d0d7810 */ /* 0x000fe40007ffe0ff */
[----:B------:R-:W-:Y:S02]  /*0300*/  IADD3 R15, PT, PT, R15, 0x10, RZ ;  /* 0x000000100f0f7810 */ /* 0x000fe40007ffe0ff */
[----:B------:R-:W-:Y:S02]  /*0310*/  IADD3 R14, PT, PT, R14, 0x10, RZ ;  /* 0x000000100e0e7810 */ /* 0x000fe40007ffe0ff */
[----:B------:R-:W-:Y:S01]  /*0320*/  LEA R22, R3, R22, 0x4 ;  /* 0x0000001603167211 */ /* 0x000fe200078e20ff */
[----:B--2---:R-:W-:Y:S04]  /*0330*/  STS [R17], R28 ;  /* 0x0000001c11007388 */ /* 0x004fe80000000800 */
[----:B---3--:R-:W-:Y:S01]  /*0340*/  STS [R16], R23 ;  /* 0x0000001710007388 */ /* 0x008fe20000000800 */
[----:B------:R-:W-:Y:S06]  /*0350*/  BAR.SYNC.DEFER_BLOCKING 0x0 ;  /* 0x0000000000007b1d */ /* 0x000fec0000010000 */
[----:B------:R-:W-:Y:S04]  /*0360*/  LDS R29, [R20] ;  /* 0x00000000141d7984 */ /* 0x000fe80000000800 */
[----:B------:R-:W0:Y:S04]  /*0370*/  LDS.128 R8, [R18] ;  /* 0x0000000012087984 */ /* 0x000e280000000c00 */
[----:B------:R-:W1:Y:S04]  /*0380*/  LDS R25, [R20+0x40] ;  /* 0x0000400014197984 */ /* 0x000e680000000800 */
[----:B------:R-:W2:Y:S04]  /*0390*/  LDS R27, [R20+0x80] ;  /* 0x00008000141b7984 */ /* 0x000ea80000000800 */
[----:B------:R-:W3:Y:S04]  /*03a0*/  LDS R26, [R20+0xc0] ;  /* 0x0000c000141a7984 */ /* 0x000ee80000000800 */
[----:B------:R-:W-:Y:S04]  /*03b0*/  LDS R19, [R20+0x100] ;  /* 0x0001000014137984 */ /* 0x000fe80000000800 */
[----:B------:R-:W4:Y:S04]  /*03c0*/  LDS.128 R4, [R18+0x10] ;  /* 0x0000100012047984 */ /* 0x000f280000000c00 */
[----:B------:R-:W5:Y:S04]  /*03d0*/  LDS R24, [R20+0x140] ;  /* 0x0001400014187984 */ /* 0x000f680000000800 */
[----:B------:R-:W5:Y:S04]  /*03e0*/  LDS R23, [R20+0x180] ;  /* 0x0001800014177984 */ /* 0x000f680000000800 */
[----:B------:R-:W5:Y:S01]  /*03f0*/  LDS R28, [R20+0x1c0] ;  /* 0x0001c000141c7984 */ /* 0x000f620000000800 */
[----:B0-----:R-:W-:-:S03]  /*0400*/  FFMA R8, R8, R29, R21 ;  /* 0x0000001d08087223 */ /* 0x001fc60000000015 */
[----:B------:R-:W-:Y:S01]  /*0410*/  LDS R21, [R20+0x200] ;  /* 0x0002000014157984 */ /* 0x000fe20000000800 */
[----:B-1----:R-:W-:-:S04]  /*0420*/  FFMA R8, R25, R9, R8 ;  /* 0x0000000919087223 */ /* 0x002fc80000000008 */
[----:B--2---:R-:W-:-:S04]  /*0430*/  FFMA R27, R27, R10, R8 ;  /* 0x0000000a1b1b7223 */ /* 0x004fc80000000008 */
[----:B---3--:R-:W-:Y:S02]  /*0440*/  FFMA R27, R26, R11, R27 ;  /* 0x0000000b1a1b7223 */ /* 0x008fe4000000001b */
[----:B------:R-:W0:Y:S04]  /*0450*/  LDS.128 R8, [R18+0x20] ;  /* 0x0000200012087984 */ /* 0x000e280000000c00 */
[----:B------:R-:W1:Y:S01]  /*0460*/  LDS R26, [R20+0x240] ;  /* 0x00024000141a7984 */ /* 0x000e620000000800 */
[----:B----4-:R-:W-:-:S04]  /*0470*/  FFMA R19, R4, R19, R27 ;  /* 0x0000001304137223 */ /* 0x010fc8000000001b */
[----:B-----5:R-:W-:Y:S02]  /*0480*/  FFMA R24, R24, R5, R19 ;  /* 0x0000000518187223 */ /* 0x020fe40000000013 */
[----:B------:R-:W2:Y:S02]  /*0490*/  LDS R19, [R20+0x280] ;  /* 0x0002800014137984 */ /* 0x000ea40000000800 */
[----:B------:R-:W-:Y:S02]  /*04a0*/  FFMA R23, R23, R6, R24 ;  /* 0x0000000617177223 */ /* 0x000fe40000000018 */
[----:B------:R-:W3:Y:S02]  /*04b0*/  LDS R24, [R20+0x2c0] ;  /* 0x0002c00014187984 */ /* 0x000ee40000000800 */
[----:B------:R-:W-:Y:S02]  /*04c0*/  FFMA R25, R28, R7, R23 ;  /* 0x000000071c197223 */ /* 0x000fe40000000017 */
[----:B------:R-:W-:Y:S04]  /*04d0*/  LDS R23, [R20+0x300] ;  /* 0x0003000014177984 */ /* 0x000fe80000000800 */
[----:B------:R-:W4:Y:S01]  /*04e0*/  LDS.128 R4, [R18+0x30] ;  /* 0x0000300012047984 */ /* 0x000f220000000c00 */
[----:B0-----:R-:W-:-:S03]  /*04f0*/  FFMA R21, R8, R21, R25 ;  /* 0x0000001508157223 */ /* 0x001fc60000000019 */
[----:B------:R-:W0:Y:S01]  /*0500*/  LDS R8, [R20+0x340] ;  /* 0x0003400014087984 */ /* 0x000e220000000800 */
[----:B-1----:R-:W-:-:S03]  /*0510*/  FFMA R28, R26, R9, R21 ;  /* 0x000000091a1c7223 */ /* 0x002fc60000000015 */
[----:B------:R-:W1:Y:S04]  /*0520*/  LDS R9, [R20+0x380] ;  /* 0x0003800014097984 */ /* 0x000e680000000800 */
[----:B------:R-:W5:Y:S01]  /*0530*/  LDS R26, [R20+0x3c0] ;  /* 0x0003c000141a7984 */ /* 0x000f620000000800 */
[----:B--2---:R-:W-:-:S04]  /*0540*/  FFMA R19, R19, R10, R28 ;  /* 0x0000000a13137223 */ /* 0x004fc8000000001c */
[----:B---3--:R-:W-:-:S04]  /*0550*/  FFMA R11, R24, R11, R19 ;  /* 0x0000000b180b7223 */ /* 0x008fc80000000013 */
[----:B----4-:R-:W-:-:S04]  /*0560*/  FFMA R11, R4, R23, R11 ;  /* 0x00000017040b7223 */ /* 0x010fc8000000000b */
[----:B0-----:R-:W-:-:S04]  /*0570*/  FFMA R5, R8, R5, R11 ;  /* 0x0000000508057223 */ /* 0x001fc8000000000b */
[----:B-1----:R-:W-:-:S04]  /*0580*/  FFMA R5, R9, R6, R5 ;  /* 0x0000000609057223 */ /* 0x002fc80000000005 */
[----:B-----5:R-:W-:Y:S01]  /*0590*/  FFMA R21, R26, R7, R5 ;  /* 0x000000071a157223 */ /* 0x020fe20000000005 */
[----:B------:R-:W-:Y:S06]  /*05a0*/  BAR.SYNC.DEFER_BLOCKING 0x0 ;  /* 0x0000000000007b1d */ /* 0x000fec0000010000 */
[----:B------:R-:W-:Y:S05]  /*05b0*/  BRA.U UP0, `(.L_x_7) ;  /* 0xfffffffd00147547 */ /* 0x000fea000b83ffff */
.L_x_6:
[----:B------:R-:W0:Y:S02]  /*05c0*/  LDCU.64 UR4, c[0x0][0x3a8] ;  /* 0x00007500ff0477ac */ /* 0x000e240008000a00 */
[----:B0-----:R-:W-:-:S04]  /*05d0*/  ISETP.GE.AND P0, PT, R12, UR5, PT ;  /* 0x000000050c007c0c */ /* 0x001fc8000bf06270 */
[----:B------:R-:W-:-:S13]  /*05e0*/  ISETP.GE.OR P0, PT, R0, UR4, P0 ;  /* 0x0000000400007c0c */ /* 0x000fda0008706670 */
[----:B------:R-:W-:Y:S05]  /*05f0*/  @P0 EXIT ;  /* 0x000000000000094d */ /* 0x000fea0003800000 */
[----:B------:R-:W0:Y:S01]  /*0600*/  LDC.64 R2, c[0x0][0x390] ;  /* 0x0000e400ff027b82 */ /* 0x000e220000000a00 */
[----:B------:R-:W-:-:S04]  /*0610*/  IMAD R5, R0, UR5, R12 ;  /* 0x0000000500057c24 */ /* 0x000fc8000f8e020c */
[----:B0-----:R-:W-:-:S05]  /*0620*/  IMAD.WIDE.U32 R2, R5, 0x4, R2 ;  /* 0x0000000405027825 */ /* 0x001fca00078e0002 */
[----:B------:R-:W-:Y:S01]  /*0630*/  STG.E desc[UR10][R2.64], R21 ;  /* 0x0000001502007986 */ /* 0x000fe2000c10190a */
[----:B------:R-:W-:Y:S05]  /*0640*/  EXIT ;  /* 0x000000000000794d */ /* 0x000fea0003800000 */
.L_x_8:
        /* <DEDUP_REMOVED lines=11> */
.L_x_32:


//--------------------- .text._Z15custom_sgemm_nniiiiifPfiS_ifS_i --------------------------
	.section	.text._Z15custom_sgemm_nniiiiifPfiS_ifS_i,"ax",@progbits
	.align	128
        .global         _Z15custom_sgemm_nniiiiifPfiS_ifS_i
        .type           _Z15custom_sgemm_nniiiiifPfiS_ifS_i,@function
        .size           _Z15custom_sgemm_nniiiiifPfiS_ifS_i,(.L_x_33 - _Z15custom_sgemm_nniiiiifPfiS_ifS_i)
        .other          _Z15custom_sgemm_nniiiiifPfiS_ifS_i,@"STO_CUDA_ENTRY STV_DEFAULT"
_Z15custom_sgemm_nniiiiifPfiS_ifS_i:
.text._Z15custom_sgemm_nniiiiifPfiS_ifS_i:
[----:B------:R-:W-:Y:S01]  /*0000*/  LDC R1, c[0x0][0x37c] ;  /* 0x0000df00ff017b82 */ /* 0x000fe20000000800 */
[----:B------:R-:W0:Y:S07]  /*0010*/  S2R R3, SR_TID.Y ;  /* 0x0000000000037919 */ /* 0x000e2e0000002200 */
[----:B------:R-:W0:Y:S01]  /*0020*/  S2UR UR4, SR_CTAID.Y ;  /* 0x00000000000479c3 */ /* 0x000e220000002600 */
[----:B------:R-:W1:Y:S01]  /*0030*/  LDCU UR6, c[0x0][0x388] ;  /* 0x00007100ff0677ac */ /* 0x000e620008000800 */
[----:B------:R-:W2:Y:S06]  /*0040*/  S2R R5, SR_TID.X ;  /* 0x0000000000057919 */ /* 0x000eac0000002100 */
[----:B------:R-:W0:Y:S08]  /*0050*/  LDC R0, c[0x0][0x364] ;  /* 0x0000d900ff007b82 */ /* 0x000e300000000800 */
[----:B------:R-:W2:Y:S08]  /*0060*/  S2UR UR5, SR_CTAID.X ;  /* 0x00000000000579c3 */ /* 0x000eb00000002500 */
[----:B------:R-:W2:Y:S08]  /*0070*/  LDC R14, c[0x0][0x360] ;  /* 0x0000d800ff0e7b82 */ /* 0x000eb00000000800 */
[----:B------:R-:W3:Y:S01]  /*0080*/  LDC R15, c[0x0][0x390] ;  /* 0x0000e400ff0f7b82 */ /* 0x000ee20000000800 */
[----:B0-----:R-:W-:-:S05]  /*0090*/  IMAD R0, R0, UR4, R3 ;  /* 0x0000000400007c24 */ /* 0x001fca000f8e0203 */
[----:B-1----:R-:W-:Y:S01]  /*00a0*/  ISETP.GE.AND P0, PT, R0, UR6, PT ;  /* 0x0000000600007c0c */ /* 0x002fe2000bf06270 */
[----:B--2---:R-:W-:-:S05]  /*00b0*/  IMAD R14, R14, UR5, R5 ;  /* 0x000000050e0e7c24 */ /* 0x004fca000f8e0205 */
[----:B---3--:R-:W-:-:S13]  /*00c0*/  ISETP.GE.OR P0, PT, R14, R15, P0 ;  /* 0x0000000f0e00720c */ /* 0x008fda0000706670 */
[----:B------:R-:W-:Y:S05]  /*00d0*/  @P0 EXIT ;  /* 0x000000000000094d */ /* 0x000fea0003800000 */
[----:B------:R-:W0:Y:S01]  /*00e0*/  LDCU UR5, c[0x0][0x38c] ;  /* 0x00007180ff0577ac */ /* 0x000e220008000800 */
[----:B------:R-:W-:Y:S01]  /*00f0*/  HFMA2 R17, -RZ, RZ, 0, 0 ;  /* 0x00000000ff117431 */ /* 0x000fe200000001ff */
[----:B------:R-:W1:Y:S01]  /*0100*/  LDCU.64 UR8, c[0x0][0x358] ;  /* 0x00006b00ff0877ac */ /* 0x000e620008000a00 */
[----:B0-----:R-:W-:-:S09]  /*0110*/  UISETP.GE.AND UP0, UPT, UR5, 0x1, UPT ;  /* 0x000000010500788c */ /* 0x001fd2000bf06270 */
[----:B-1----:R-:W-:Y:S05]  /*0120*/  BRA.U !UP0, `(.L_x_9) ;  /* 0x00000009085c7547 */ /* 0x002fea000b800000 */
[----:B------:R-:W-:Y:S02]  /*0130*/  UISETP.GE.U32.AND UP1, UPT, UR5, 0x8, UPT ;  /* 0x000000080500788c */ /* 0x000fe4000bf26070 */
[----:B------:R-:W-:Y:S01]  /*0140*/  IMAD R16, R0, UR5, RZ ;  /* 0x0000000500107c24 */ /* 0x000fe2000f8e02ff */
[----:B------:R-:W-:Y:S01]  /*0150*/  ULOP3.LUT UR6, UR5, 0x7, URZ, 0xc0, !UPT ;  /* 0x0000000705067892 */ /* 0x000fe2000f8ec0ff */
[----:B------:R-:W-:Y:S01]  /*0160*/  MOV R17, RZ ;  /* 0x000000ff00117202 */ /* 0x000fe20000000f00 */
[----:B------:R-:W-:Y:S02]  /*0170*/  UMOV UR4, URZ ;  /* 0x000000ff00047c82 */ /* 0x000fe40008000000 */
[----:B------:R-:W-:Y:S02]  /*0180*/  UISETP.NE.AND UP0, UPT, UR6, URZ, UPT ;  /* 0x000000ff0600728c */ /* 0x000fe4000bf05270 */
[----:B------:R-:W-:Y:S09]  /*0190*/  BRA.U !UP1, `(.L_x_10) ;  /* 0x0000000109fc7547 */ /* 0x000ff2000b800000 */
[----:B------:R-:W0:Y:S01]  /*01a0*/  LDC.64 R2, c[0x0][0x398] ;  /* 0x0000e600ff027b82 */ /* 0x000e220000000a00 */
[----:B------:R-:W-:Y:S01]  /*01b0*/  ULOP3.LUT UR4, UR5, 0x7ffffff8, URZ, 0xc0, !UPT ;  /* 0x7ffffff805047892 */ /* 0x000fe2000f8ec0ff */
[----:B------:R-:W-:Y:S02]  /*01c0*/  MOV R17, RZ ;  /* 0x000000ff00117202 */ /* 0x000fe40000000f00 */
[----:B------:R-:W-:Y:S01]  /*01d0*/  MOV R18, R14 ;  /* 0x0000000e00127202 */ /* 0x000fe20000000f00 */
[----:B------:R-:W-:Y:S01]  /*01e0*/  UIADD3 UR7, UPT, UPT, -UR4, URZ, URZ ;  /* 0x000000ff04077290 */ /* 0x000fe2000fffe1ff */
[----:B0-----:R-:W-:-:S03]  /*01f0*/  IMAD.WIDE.U32 R2, R16, 0x4, R2 ;  /* 0x0000000410027825 */ /* 0x001fc600078e0002 */
[----:B------:R-:W-:-:S04]  /*0200*/  IADD3 R2, P0, PT, R2, 0x10, RZ ;  /* 0x0000001002027810 */ /* 0x000fc80007f1e0ff */
[----:B------:R-:W-:-:S09]  /*0210*/  IADD3.X R3, PT, PT, RZ, R3, RZ, P0, !PT ;  /* 0x00000003ff037210 */ /* 0x000fd200007fe4ff */
.L_x_11:
[----:B0-----:R-:W0:Y:S01]  /*0220*/  LDC.64 R8, c[0x0][0x3a8] ;  /* 0x0000ea00ff087b82 */ /* 0x001e220000000a00 */
[----:B------:R-:W2:Y:S04]  /*0230*/  LDG.E R20, desc[UR8][R2.64+-0x10] ;  /* 0xfffff00802147981 */ /* 0x000ea8000c1e1900 */
[----:B------:R-:W3:Y:S04]  /*0240*/  LDG.E R26, desc[UR8][R2.64+-0xc] ;  /* 0xfffff408021a7981 */ /* 0x000ee8000c1e1900 */
[----:B------:R-:W4:Y:S04]  /*0250*/  LDG.E R24, desc[UR8][R2.64+-0x8] ;  /* 0xfffff80802187981 */ /* 0x000f28000c1e1900 */
[----:B------:R-:W5:Y:S04]  /*0260*/  LDG.E R22, desc[UR8][R2.64+-0x4] ;  /* 0xfffffc0802167981 */ /* 0x000f68000c1e1900 */
[----:B------:R-:W5:Y:S04]  /*0270*/  LDG.E R27, desc[UR8][R2.64] ;  /* 0x00000008021b7981 */ /* 0x000f68000c1e1900 */
[----:B------:R-:W5:Y:S01]  /*0280*/  LDG.E R29, desc[UR8][R2.64+0x4] ;  /* 0x00000408021d7981 */ /* 0x000f62000c1e1900 */
[----:B0-----:R-:W-:-:S05]  /*0290*/  IMAD.WIDE R8, R18, 0x4, R8 ;  /* 0x0000000412087825 */ /* 0x001fca00078e0208 */
[----:B------:R0:W2:Y:S01]  /*02a0*/  LDG.E R19, desc[UR8][R8.64] ;  /* 0x0000000808137981 */ /* 0x0000a2000c1e1900 */
[----:B------:R-:W-:-:S05]  /*02b0*/  IMAD.WIDE R10, R15, 0x4, R8 ;  /* 0x000000040f0a7825 */ /* 0x000fca00078e0208 */
[----:B-1----:R1:W3:Y:S01]  /*02c0*/  LDG.E R21, desc[UR8][R10.64] ;  /* 0x000000080a157981 */ /* 0x0022e2000c1e1900 */
[----:B------:R-:W-:-:S05]  /*02d0*/  IMAD.WIDE R12, R15, 0x4, R10 ;  /* 0x000000040f0c7825 */ /* 0x000fca00078e020a */
[----:B------:R1:W4:Y:S01]  /*02e0*/  LDG.E R25, desc[UR8][R12.64] ;  /* 0x000000080c197981 */ /* 0x000322000c1e1900 */
[----:B------:R-:W-:-:S05]  /*02f0*/  IMAD.WIDE R4, R15, 0x4, R12 ;  /* 0x000000040f047825 */ /* 0x000fca00078e020c */
[----:B------:R-:W5:Y:S01]  /*0300*/  LDG.E R23, desc[UR8][R4.64] ;  /* 0x0000000804177981 */ /* 0x000f62000c1e1900 */
[----:B------:R-:W-:-:S05]  /*0310*/  IMAD.WIDE R6, R15, 0x4, R4 ;  /* 0x000000040f067825 */ /* 0x000fca00078e0204 */
[----:B------:R-:W5:Y:S01]  /*0320*/  LDG.E R28, desc[UR8][R6.64] ;  /* 0x00000008061c7981 */ /* 0x000f62000c1e1900 */
[----:B0-----:R-:W-:-:S03]  /*0330*/  IMAD.WIDE R8, R15, 0x4, R6 ;  /* 0x000000040f087825 */ /* 0x001fc600078e0206 */
[----:B------:R-:W5:Y:S04]  /*0340*/  LDG.E R5, desc[UR8][R2.64+0x8] ;  /* 0x0000080802057981 */ /* 0x000f68000c1e1900 */
[----:B------:R-:W5:Y:S01]  /*0350*/  LDG.E R4, desc[UR8][R8.64] ;  /* 0x0000000808047981 */ /* 0x000f62000c1e1900 */
[----:B-1----:R-:W-:-:S03]  /*0360*/  IMAD.WIDE R10, R15, 0x4, R8 ;  /* 0x000000040f0a7825 */ /* 0x002fc600078e0208 */
[----:B------:R0:W5:Y:S04]  /*0370*/  LDG.E R7, desc[UR8][R2.64+0xc] ;  /* 0x00000c0802077981 */ /* 0x000168000c1e1900 */
[----:B------:R1:W5:Y:S01]  /*0380*/  LDG.E R6, desc[UR8][R10.64] ;  /* 0x000000080a067981 */ /* 0x000362000c1e1900 */
[----:B------:R-:W-:-:S06]  /*0390*/  IMAD.WIDE R12, R15, 0x4, R10 ;  /* 0x000000040f0c7825 */ /* 0x000fcc00078e020a */
[----:B------:R-:W5:Y:S01]  /*03a0*/  LDG.E R12, desc[UR8][R12.64] ;  /* 0x000000080c0c7981 */ /* 0x000f62000c1e1900 */
[----:B------:R-:W-:Y:S01]  /*03b0*/  I2FP.F32.S32 R17, R17 ;  /* 0x0000001100117245 */ /* 0x000fe20000201400 */
[----:B------:R-:W-:-:S04]  /*03c0*/  UIADD3 UR7, UPT, UPT, UR7, 0x8, URZ ;  /* 0x0000000807077890 */ /* 0x000fc8000fffe0ff */
[----:B------:R-:W-:Y:S01]  /*03d0*/  UISETP.NE.AND UP1, UPT, UR7, URZ, UPT ;  /* 0x000000ff0700728c */ /* 0x000fe2000bf25270 */
[----:B0-----:R-:W-:Y:S02]  /*03e0*/  IADD3 R2, P0, PT, R2, 0x20, RZ ;  /* 0x0000002002027810 */ /* 0x001fe40007f1e0ff */
[----:B------:R-:W-:Y:S02]  /*03f0*/  LEA R18, R15, R18, 0x3 ;  /* 0x000000120f127211 */ /* 0x000fe400078e18ff */
[----:B------:R-:W-:Y:S01]  /*0400*/  IADD3.X R3, PT, PT, RZ, R3, RZ, P0, !PT ;  /* 0x00000003ff037210 */ /* 0x000fe200007fe4ff */
[----:B--2---:R-:W-:-:S06]  /*0410*/  FFMA R17, R20, R19, R17 ;  /* 0x0000001314117223 */ /* 0x004fcc0000000011 */
[----:B------:R-:W0:Y:S02]  /*0420*/  F2I.TRUNC.NTZ R17, R17 ;  /* 0x0000001100117305 */ /* 0x000e24000020f100 */
[----:B0-----:R-:W-:-:S05]  /*0430*/  I2FP.F32.S32 R19, R17 ;  /* 0x0000001100137245 */ /* 0x001fca0000201400 */
[----:B---3--:R-:W-:-:S06]  /*0440*/  FFMA R19, R26, R21, R19 ;  /* 0x000000151a137223 */ /* 0x008fcc0000000013 */
[----:B------:R-:W0:Y:S02]  /*0450*/  F2I.TRUNC.NTZ R19, R19 ;  /* 0x0000001300137305 */ /* 0x000e24000020f100 */
[----:B0-----:R-:W-:-:S05]  /*0460*/  I2FP.F32.S32 R9, R19 ;  /* 0x0000001300097245 */ /* 0x001fca0000201400 */
[----:B----4-:R-:W-:-:S06]  /*0470*/  FFMA R9, R24, R25, R9 ;  /* 0x0000001918097223 */ /* 0x010fcc0000000009 */
[----:B------:R-:W1:Y:S02]  /*0480*/  F2I.TRUNC.NTZ R9, R9 ;  /* 0x0000000900097305 */ /* 0x000e64000020f100 */
[----:B-1----:R-:W-:-:S05]  /*0490*/  I2FP.F32.S32 R11, R9 ;  /* 0x00000009000b7245 */ /* 0x002fca0000201400 */
[----:B-----5:R-:W-:-:S06]  /*04a0*/  FFMA R11, R22, R23, R11 ;  /* 0x00000017160b7223 */ /* 0x020fcc000000000b */
[----:B------:R-:W0:Y:S02]  /*04b0*/  F2I.TRUNC.NTZ R11, R11 ;  /* 0x0000000b000b7305 */ /* 0x000e24000020f100 */
[----:B0-----:R-:W-:-:S05]  /*04c0*/  I2FP.F32.S32 R8, R11 ;  /* 0x0000000b00087245 */ /* 0x001fca0000201400 */
[----:B------:R-:W-:-:S06]  /*04d0*/  FFMA R8, R27, R28, R8 ;  /* 0x0000001c1b087223 */ /* 0x000fcc0000000008 */
        /* <DEDUP_REMOVED lines=8> */
[----:B------:R-:W-:-:S04]  /*0560*/  FFMA R6, R7, R12, R6 ;  /* 0x0000000c07067223 */ /* 0x000fc80000000006 */
[----:B------:R0:W1:Y:S01]  /*0570*/  F2I.TRUNC.NTZ R17, R6 ;  /* 0x0000000600117305 */ /* 0x000062000020f100 */
[----:B------:R-:W-:Y:S05]  /*0580*/  BRA.U UP1, `(.L_x_11) ;  /* 0xfffffffd01247547 */ /* 0x000fea000b83ffff */
.L_x_10:
[----:B------:R-:W-:Y:S05]  /*0590*/  BRA.U !UP0, `(.L_x_12) ;  /* 0x00000005083c7547 */ /* 0x000fea000b800000 */
[----:B------:R-:W-:Y:S02]  /*05a0*/  UISETP.GE.U32.AND UP0, UPT, UR6, 0x4, UPT ;  /* 0x000000040600788c */ /* 0x000fe4000bf06070 */
[----:B------:R-:W-:-:S04]  /*05b0*/  ULOP3.LUT UR7, UR5, 0x3, URZ, 0xc0, !UPT ;  /* 0x0000000305077892 */ /* 0x000fc8000f8ec0ff */
[----:B------:R-:W-:-:S03]  /*05c0*/  UISETP.NE.AND UP1, UPT, UR7, URZ, UPT ;  /* 0x000000ff0700728c */ /* 0x000fc6000bf25270 */
[----:B------:R-:W-:Y:S08]  /*05d0*/  BRA.U !UP0, `(.L_x_13) ;  /* 0x00000001088c7547 */ /* 0x000ff0000b800000 */
[----:B------:R-:W2:Y:S01]  /*05e0*/  LDC.64 R4, c[0x0][0x398] ;  /* 0x0000e600ff047b82 */ /* 0x000ea20000000a00 */
[----:B------:R-:W-:Y:S01]  /*05f0*/  IADD3 R3, PT, PT, R16, UR4, RZ ;  /* 0x0000000410037c10 */ /* 0x000fe2000fffe0ff */
[----:B------:R-:W-:Y:S01]  /*0600*/  IMAD R9, R15, UR4, R14 ;  /* 0x000000040f097c24 */ /* 0x000fe2000f8e020e */
[----:B------:R-:W3:Y:S05]  /*0610*/  LDCU.64 UR10, c[0x0][0x398] ;  /* 0x00007300ff0a77ac */ /* 0x000eea0008000a00 */
[----:B0-----:R-:W0:Y:S01]  /*0620*/  LDC.64 R6, c[0x0][0x3a8] ;  /* 0x0000ea00ff067b82 */ /* 0x001e220000000a00 */
[----:B--2---:R-:W-:-:S05]  /*0630*/  IMAD.WIDE.U32 R4, R3, 0x4, R4 ;  /* 0x0000000403047825 */ /* 0x004fca00078e0004 */
[----:B------:R2:W4:Y:S01]  /*0640*/  LDG.E R12, desc[UR8][R4.64] ;  /* 0x00000008040c7981 */ /* 0x000522000c1e1900 */
[----:B0-----:R-:W-:-:S05]  /*0650*/  IMAD.WIDE R6, R9, 0x4, R6 ;  /* 0x0000000409067825 */ /* 0x001fca00078e0206 */
[----:B------:R-:W4:Y:S01]  /*0660*/  LDG.E R13, desc[UR8][R6.64] ;  /* 0x00000008060d7981 */ /* 0x000f22000c1e1900 */
[----:B------:R-:W-:-:S04]  /*0670*/  IADD3 R3, P0, PT, R16, UR4, RZ ;  /* 0x0000000410037c10 */ /* 0x000fc8000ff1e0ff */
[----:B------:R-:W-:Y:S02]  /*0680*/  IADD3.X R8, PT, PT, RZ, RZ, RZ, P0, !PT ;  /* 0x000000ffff087210 */ /* 0x000fe400007fe4ff */
[----:B---3--:R-:W-:-:S04]  /*0690*/  LEA R2, P0, R3, UR10, 0x2 ;  /* 0x0000000a03027c11 */ /* 0x008fc8000f8010ff */
[----:B------:R-:W-:Y:S01]  /*06a0*/  LEA.HI.X R3, R3, UR11, R8, 0x2, P0 ;  /* 0x0000000b03037c11 */ /* 0x000fe200080f1408 */
[----:B------:R-:W-:-:S04]  /*06b0*/  IMAD.WIDE R8, R15, 0x4, R6 ;  /* 0x000000040f087825 */ /* 0x000fc800078e0206 */
[----:B------:R-:W3:Y:S04]  /*06c0*/  LDG.E R18, desc[UR8][R2.64+0x4] ;  /* 0x0000040802127981 */ /* 0x000ee8000c1e1900 */
[----:B------:R-:W3:Y:S01]  /*06d0*/  LDG.E R19, desc[UR8][R8.64] ;  /* 0x0000000808137981 */ /* 0x000ee2000c1e1900 */
[----:B------:R-:W-:-:S03]  /*06e0*/  IMAD.WIDE R10, R15, 0x4, R8 ;  /* 0x000000040f0a7825 */ /* 0x000fc600078e0208 */
[----:B------:R-:W5:Y:S04]  /*06f0*/  LDG.E R20, desc[UR8][R2.64+0x8] ;  /* 0x0000080802147981 */ /* 0x000f68000c1e1900 */
[----:B------:R-:W5:Y:S01]  /*0700*/  LDG.E R21, desc[UR8][R10.64] ;  /* 0x000000080a157981 */ /* 0x000f62000c1e1900 */
[----:B--2---:R-:W-:-:S03]  /*0710*/  IMAD.WIDE R4, R15, 0x4, R10 ;  /* 0x000000040f047825 */ /* 0x004fc600078e020a */
[----:B------:R0:W2:Y:S04]  /*0720*/  LDG.E R6, desc[UR8][R2.64+0xc] ;  /* 0x00000c0802067981 */ /* 0x0000a8000c1e1900 */
[----:B------:R-:W2:Y:S01]  /*0730*/  LDG.E R5, desc[UR8][R4.64] ;  /* 0x0000000804057981 */ /* 0x000ea2000c1e1900 */
[----:B-1----:R-:W-:Y:S01]  /*0740*/  I2FP.F32.S32 R17, R17 ;  /* 0x0000001100117245 */ /* 0x002fe20000201400 */
[----:B------:R-:W-:-:S04]  /*0750*/  UIADD3 UR4, UPT, UPT, UR4, 0x4, URZ ;  /* 0x0000000404047890 */ /* 0x000fc8000fffe0ff */
[----:B----4-:R-:W-:-:S06]  /*0760*/  FFMA R12, R12, R13, R17 ;  /* 0x0000000d0c0c7223 */ /* 0x010fcc0000000011 */
[----:B------:R-:W1:Y:S02]  /*0770*/  F2I.TRUNC.NTZ R12, R12 ;  /* 0x0000000c000c7305 */ /* 0x000e64000020f100 */
[----:B-1----:R-:W-:-:S05]  /*0780*/  I2FP.F32.S32 R7, R12 ;  /* 0x0000000c00077245 */ /* 0x002fca0000201400 */
[----:B---3--:R-:W-:-:S06]  /*0790*/  FFMA R7, R18, R19, R7 ;  /* 0x0000001312077223 */ /* 0x008fcc0000000007 */
[----:B------:R-:W1:Y:S02]  /*07a0*/  F2I.TRUNC.NTZ R7, R7 ;  /* 0x0000000700077305 */ /* 0x000e64000020f100 */
[----:B-1----:R-:W-:-:S05]  /*07b0*/  I2FP.F32.S32 R9, R7 ;  /* 0x0000000700097245 */ /* 0x002fca0000201400 */
[----:B-----5:R-:W-:-:S06]  /*07c0*/  FFMA R9, R20, R21, R9 ;  /* 0x0000001514097223 */ /* 0x020fcc0000000009 */
[----:B------:R-:W0:Y:S02]  /*07d0*/  F2I.TRUNC.NTZ R9, R9 ;  /* 0x0000000900097305 */ /* 0x000e24000020f100 */
[----:B0-----:R-:W-:-:S05]  /*07e0*/  I2FP.F32.S32 R3, R9 ;  /* 0x0000000900037245 */ /* 0x001fca0000201400 */
[----:B--2---:R-:W-:-:S04]  /*07f0*/  FFMA R3, R6, R5, R3 ;  /* 0x0000000506037223 */ /* 0x004fc80000000003 */
[----:B------:R2:W3:Y:S03]  /*0800*/  F2I.TRUNC.NTZ R17, R3 ;  /* 0x0000000300117305 */ /* 0x0004e6000020f100 */
.L_x_13:
[----:B------:R-:W-:Y:S05]  /*0810*/  BRA.U !UP1, `(.L_x_12) ;  /* 0x00000001099c7547 */ /* 0x000fea000b800000 */
[----:B------:R-:W-:Y:S02]  /*0820*/  UISETP.NE.AND UP0, UPT, UR7, 0x1, UPT ;  /* 0x000000010700788c */ /* 0x000fe4000bf05270 */
[----:B------:R-:W-:-:S04]  /*0830*/  ULOP3.LUT UR5, UR5, 0x1, URZ, 0xc0, !UPT ;  /* 0x0000000105057892 */ /* 0x000fc8000f8ec0ff */
[----:B------:R-:W-:-:S03]  /*0840*/  UISETP.NE.U32.AND UP1, UPT, UR5, 0x1, UPT ;  /* 0x000000010500788c */ /* 0x000fc6000bf25070 */
[----:B------:R-:W-:Y:S08]  /*0850*/  BRA.U !UP0, `(.L_x_14) ;  /* 0x00000001085c7547 */ /* 0x000ff0000b800000 */
[----:B--2---:R-:W2:Y:S01]  /*0860*/  LDC.64 R2, c[0x0][0x398] ;  /* 0x0000e600ff027b82 */ /* 0x004ea20000000a00 */
[----:B------:R-:W-:Y:S01]  /*0870*/  IADD3 R7, PT, PT, R16, UR4, RZ ;  /* 0x0000000410077c10 */ /* 0x000fe2000fffe0ff */
[----:B------:R-:W-:Y:S01]  /*0880*/  IMAD R9, R15, UR4, R14 ;  /* 0x000000040f097c24 */ /* 0x000fe2000f8e020e */
[----:B------:R-:W0:Y:S05]  /*0890*/  LDCU.64 UR6, c[0x0][0x398] ;  /* 0x00007300ff0677ac */ /* 0x000e2a0008000a00 */
[----:B------:R-:W4:Y:S01]  /*08a0*/  LDC.64 R4, c[0x0][0x3a8] ;  /* 0x0000ea00ff047b82 */ /* 0x000f220000000a00 */
[----:B--2---:R-:W-:-:S06]  /*08b0*/  IMAD.WIDE.U32 R2, R7, 0x4, R2 ;  /* 0x0000000407027825 */ /* 0x004fcc00078e0002 */
[----:B------:R-:W2:Y:S01]  /*08c0*/  LDG.E R2, desc[UR8][R2.64] ;  /* 0x0000000802027981 */ /* 0x000ea2000c1e1900 */
[----:B----4-:R-:W-:-:S05]  /*08d0*/  IMAD.WIDE R4, R9, 0x4, R4 ;  /* 0x0000000409047825 */ /* 0x010fca00078e0204 */
[----:B------:R-:W2:Y:S01]  /*08e0*/  LDG.E R11, desc[UR8][R4.64] ;  /* 0x00000008040b7981 */ /* 0x000ea2000c1e1900 */
[----:B------:R-:W-:-:S04]  /*08f0*/  IADD3 R7, P0, PT, R16, UR4, RZ ;  /* 0x0000000410077c10 */ /* 0x000fc8000ff1e0ff */
[----:B------:R-:W-:Y:S02]  /*0900*/  IADD3.X R8, PT, PT, RZ, RZ, RZ, P0, !PT ;  /* 0x000000ffff087210 */ /* 0x000fe400007fe4ff */
[----:B0-----:R-:W-:-:S04]  /*0910*/  LEA R6, P0, R7, UR6, 0x2 ;  /* 0x0000000607067c11 */ /* 0x001fc8000f8010ff */
[----:B------:R-:W-:Y:S01]  /*0920*/  LEA.HI.X R7, R7, UR7, R8, 0x2, P0 ;  /* 0x0000000707077c11 */ /* 0x000fe200080f1408 */
[----:B------:R-:W-:-:S04]  /*0930*/  IMAD.WIDE R8, R15, 0x4, R4 ;  /* 0x000000040f087825 */ /* 0x000fc800078e0204 */
[----:B------:R-:W4:Y:S04]  /*0940*/  LDG.E R6, desc[UR8][R6.64+0x4] ;  /* 0x0000040806067981 */ /* 0x000f28000c1e1900 */
[----:B------:R-:W4:Y:S01]  /*0950*/  LDG.E R9, desc[UR8][R8.64] ;  /* 0x0000000808097981 */ /* 0x000f22000c1e1900 */
[----:B-1-3--:R-:W-:Y:S01]  /*0960*/  I2FP.F32.S32 R17, R17 ;  /* 0x0000001100117245 */ /* 0x00afe20000201400 */
[----:B------:R-:W-:-:S04]  /*0970*/  UIADD3 UR4, UPT, UPT, UR4, 0x2, URZ ;  /* 0x0000000204047890 */ /* 0x000fc8000fffe0ff */
[----:B--2---:R-:W-:-:S06]  /*0980*/  FFMA R11, R2, R11, R17 ;  /* 0x0000000b020b7223 */ /* 0x004fcc0000000011 */
[----:B------:R-:W0:Y:S02]  /*0990*/  F2I.TRUNC.NTZ R11, R11 ;  /* 0x0000000b000b7305 */ /* 0x000e24000020f100 */
[----:B0-----:R-:W-:-:S05]  /*09a0*/  I2FP.F32.S32 R3, R11 ;  /* 0x0000000b00037245 */ /* 0x001fca0000201400 */
[----:B----4-:R-:W-:-:S04]  /*09b0*/  FFMA R3, R6, R9, R3 ;  /* 0x0000000906037223 */ /* 0x010fc80000000003 */
[----:B------:R4:W0:Y:S03]  /*09c0*/  F2I.TRUNC.NTZ R17, R3 ;  /* 0x0000000300117305 */ /* 0x000826000020f100 */
.L_x_14:
[----:B------:R-:W-:Y:S05]  /*09d0*/  BRA.U UP1, `(.L_x_12) ;  /* 0x00000001012c7547 */ /* 0x000fea000b800000 */
[----:B--2-4-:R-:W2:Y:S01]  /*09e0*/  LDC.64 R2, c[0x0][0x398] ;  /* 0x0000e600ff027b82 */ /* 0x014ea20000000a00 */
[----:B------:R-:W-:Y:S01]  /*09f0*/  IADD3 R7, PT, PT, R16, UR4, RZ ;  /* 0x0000000410077c10 */ /* 0x000fe2000fffe0ff */
[----:B------:R-:W-:-:S06]  /*0a00*/  IMAD R9, R15, UR4, R14 ;  /* 0x000000040f097c24 */ /* 0x000fcc000f8e020e */
[----:B------:R-:W4:Y:S01]  /*0a10*/  LDC.64 R4, c[0x0][0x3a8] ;  /* 0x0000ea00ff047b82 */ /* 0x000f220000000a00 */
[----:B--2---:R-:W-:-:S06]  /*0a20*/  IMAD.WIDE.U32 R2, R7, 0x4, R2 ;  /* 0x0000000407027825 */ /* 0x004fcc00078e0002 */
[----:B------:R-:W2:Y:S01]  /*0a30*/  LDG.E R2, desc[UR8][R2.64] ;  /* 0x0000000802027981 */ /* 0x000ea2000c1e1900 */
[----:B----4-:R-:W-:-:S06]  /*0a40*/  IMAD.WIDE R4, R9, 0x4, R4 ;  /* 0x0000000409047825 */ /* 0x010fcc00078e0204 */
[----:B------:R-:W2:Y:S01]  /*0a50*/  LDG.E R5, desc[UR8][R4.64] ;  /* 0x0000000804057981 */ /* 0x000ea2000c1e1900 */
[----:B01-3--:R-:W-:-:S05]  /*0a60*/  I2FP.F32.S32 R17, R17 ;  /* 0x0000001100117245 */ /* 0x00bfca0000201400 */
[----:B--2---:R-:W-:-:S06]  /*0a70*/  FFMA R17, R2, R5, R17 ;  /* 0x0000000502117223 */ /* 0x004fcc0000000011 */
[----:B------:R-:W0:Y:S02]  /*0a80*/  F2I.TRUNC.NTZ R17, R17 ;  /* 0x0000001100117305 */ /* 0x000e24000020f100 */
.L_x_12:
[----:B01-3--:R-:W-:-:S07]  /*0a90*/  I2FP.F32.S32 R17, R17 ;  /* 0x0000001100117245 */ /* 0x00bfce0000201400 */
.L_x_9:
[----:B--2-4-:R-:W0:Y:S01]  /*0aa0*/  LDC.64 R2, c[0x0][0x3b8] ;  /* 0x0000ee00ff027b82 */ /* 0x014e220000000a00 */
[----:B------:R-:W-:-:S04]  /*0ab0*/  IMAD R15, R0, R15, R14 ;  /* 0x0000000f000f7224 */ /* 0x000fc800078e020e */
[----:B0-----:R-:W-:-:S05]  /*0ac0*/  IMAD.WIDE R2, R15, 0x4, R2 ;  /* 0x000000040f027825 */ /* 0x001fca00078e0202 */
[----:B------:R-:W-:Y:S01]  /*0ad0*/  STG.E desc[UR8][R2.64], R17 ;  /* 0x0000001102007986 */ /* 0x000fe2000c101908 */
[----:B------:R-:W-:Y:S05]  /*0ae0*/  EXIT ;  /* 0x000000000000794d */ /* 0x000fea0003800000 */
.L_x_15:
        /* <DEDUP_REMOVED lines=9> */
.L_x_33:


//--------------------- .text._Z15custom_sgemm_ttiiiiifPfiS_ifS_i --------------------------
	.section	.text._Z15custom_sgemm_ttiiiiifPfiS_ifS_i,"ax",@progbits
	.align	128
        .global         _Z15custom_sgemm_ttiiiiifPfiS_ifS_i
        .type           _Z15custom_sgemm_ttiiiiifPfiS_ifS_i,@function
        .size           _Z15custom_sgemm_ttiiiiifPfiS_ifS_i,(.L_x_34 - _Z15custom_sgemm_ttiiiiifPfiS_ifS_i)
        .other          _Z15custom_sgemm_ttiiiiifPfiS_ifS_i,@"STO_CUDA_ENTRY STV_DEFAULT"
_Z15custom_sgemm_ttiiiiifPfiS_ifS_i:
.text._Z15custom_sgemm_ttiiiiifPfiS_ifS_i:
        /* <DEDUP_REMOVED lines=34> */
.L_x_18:
        /* <DEDUP_REMOVED lines=55> */
.L_x_17:
        /* <DEDUP_REMOVED lines=40> */
.L_x_20:
        /* <DEDUP_REMOVED lines=28> */
.L_x_21:
        /* <DEDUP_REMOVED lines=12> */
.L_x_19:
[----:B01-3--:R-:W-:-:S07]  /*0a90*/  I2FP.F32.S32 R17, R17 ;  /* 0x0000001100117245 */ /* 0x00bfce0000201400 */
.L_x_16:
[----:B--2-4-:R-:W0:Y:S01]  /*0aa0*/  LDC.64 R2, c[0x0][0x3b8] ;  /* 0x0000ee00ff027b82 */ /* 0x014e220000000a00 */
[----:B------:R-:W-:-:S04]  /*0ab0*/  IMAD R15, R0, R15, R14 ;  /* 0x0000000f000f7224 */ /* 0x000fc800078e020e */
[----:B0-----:R-:W-:-:S05]  /*0ac0*/  IMAD.WIDE R2, R15, 0x4, R2 ;  /* 0x000000040f027825 */ /* 0x001fca00078e0202 */
[----:B------:R-:W-:Y:S01]  /*0ad0*/  STG.E desc[UR8][R2.64], R17 ;  /* 0x0000001102007986 */ /* 0x000fe2000c101908 */
[----:B------:R-:W-:Y:S05]  /*0ae0*/  EXIT ;  /* 0x000000000000794d */ /* 0x000fea0003800000 */
.L_x_22:
        /* <DEDUP_REMOVED lines=9> */
.L_x_34:


//--------------------- .text._Z10blas_sgemmiiiiifPfiS_ifS_i --------------------------
	.section	.text._Z10blas_sgemmiiiiifPfiS_ifS_i,"ax",@progbits
	.align	128
        .global         _Z10blas_sgemmiiiiifPfiS_ifS_i
        .type           _Z10blas_sgemmiiiiifPfiS_ifS_i,@function
        .size           _Z10blas_sgemmiiiiifPfiS_ifS_i,(.L_x_35 - _Z10blas_sgemmiiiiifPfiS_ifS_i)
        .other          _Z10blas_sgemmiiiiifPfiS_ifS_i,@"STO_CUDA_ENTRY STV_DEFAULT"
_Z10blas_sgemmiiiiifPfiS_ifS_i:
.text._Z10blas_sgemmiiiiifPfiS_ifS_i:
        /* <DEDUP_REMOVED lines=34> */
.L_x_25:
        /* <DEDUP_REMOVED lines=55> */
.L_x_24:
        /* <DEDUP_REMOVED lines=40> */
.L_x_27:
        /* <DEDUP_REMOVED lines=28> */
.L_x_28:
        /* <DEDUP_REMOVED lines=12> */
.L_x_26:
[----:B01-3--:R-:W-:-:S07]  /*0a90*/  I2FP.F32.S32 R17, R17 ;  /* 0x0000001100117245 */ /* 0x00bfce0000201400 */
.L_x_23:
[----:B--2-4-:R-:W0:Y:S01]  /*0aa0*/  LDC.64 R2, c[0x0][0x3b8] ;  /* 0x0000ee00ff027b82 */ /* 0x014e220000000a00 */
[----:B------:R-:W-:-:S04]  /*0ab0*/  IMAD R15, R0, R15, R14 ;  /* 0x0000000f000f7224 */ /* 0x000fc800078e020e */
[----:B0-----:R-:W-:-:S05]  /*0ac0*/  IMAD.WIDE R2, R15, 0x4, R2 ;  /* 0x000000040f027825 */ /* 0x001fca00078e0202 */
[----:B------:R-:W-:Y:S01]  /*0ad0*/  STG.E desc[UR8][R2.64], R17 ;  /* 0x0000001102007986 */ /* 0x000fe2000c101908 */
[----:B------:R-:W-:Y:S05]  /*0ae0*/  EXIT ;  /* 0x000000000000794d */ /* 0x000fea0003800000 */
.L_x_29:
        /* <DEDUP_REMOVED lines=9> */
.L_x_35:


//--------------------- .nv.shared.reserved.0     --------------------------
	.section	.nv.shared.reserved.0,"aw",@nobits
	.weak		__nv_reservedSMEM_offset_0_alias
	.size		__nv_reservedSMEM_offset_0_alias, 0, 64
	.other		__nv_reservedSMEM_offset_0_alias,@"STO_CUDA_RESERVED_SHARED STV_DEFAULT"
__nv_reservedSMEM_offset_0_alias:
	.zero		0
	.zero		64


//--------------------- .nv.shared._Z9transposePfS_ii --------------------------
	.section	.nv.shared._Z9transposePfS_ii,"aw",@nobits
	.sectionflags	@""
	.align	4
.nv.shared._Z9transposePfS_ii:
	.zero		2112


//--------------------- .nv.shared._Z14matrixMultiplyPfS_S_iiiiii --------------------------
	.section	.nv.shared._Z14matrixMultiplyPfS_S_iiiiii,"aw",@nobits
	.sectionflags	@""
	.align	4
.nv.shared._Z14matrixMultiplyPfS_S_iiiiii:
	.zero		3072


//--------------------- .nv.constant0._Z11gemm_kernelPfS_S_iiiff --------------------------
	.section	.nv.constant0._Z11gemm_kernelPfS_S_iiiff,"a",@progbits
	.sectionflags	@""
	.align	4
.nv.constant0._Z11gemm_kernelPfS_S_iiiff:
	.zero		940


//--------------------- .nv.constant0._Z9transposePfS_ii --------------------------
	.section	.nv.constant0._Z9transposePfS_ii,"a",@progbits
	.sectionflags	@""
	.align	4
.nv.constant0._Z9transposePfS_ii:
	.zero		920


//--------------------- .nv.constant0._Z14matrixMultiplyPfS_S_iiiiii --------------------------
	.section	.nv.constant0._Z14matrixMultiplyPfS_S_iiiiii,"a",@progbits
	.sectionflags	@""
	.align	4
.nv.constant0._Z14matrixMultiplyPfS_S_iiiiii:
	.zero		944


//--------------------- .nv.constant0._Z15custom_sgemm_nniiiiifPfiS_ifS_i --------------------------
	.section	.nv.constant0._Z15custom_sgemm_nniiiiifPfiS_ifS_i,"a",@progbits
	.sectionflags	@""
	.align	4
.nv.constant0._Z15custom_sgemm_nniiiiifPfiS_ifS_i:
	.zero		964


//--------------------- .nv.constant0._Z15custom_sgemm_ttiiiiifPfiS_ifS_i --------------------------
	.section	.nv.constant0._Z15custom_sgemm_ttiiiiifPfiS_ifS_i,"a",@progbits
	.sectionflags	@""
	.align	4
.nv.constant0._Z15custom_sgemm_ttiiiiifPfiS_ifS_i:
	.zero		964


//--------------------- .nv.constant0._Z10blas_sgemmiiiiifPfiS_ifS_i --------------------------
	.section	.nv.constant0._Z10blas_sgemmiiiiifPfiS_ifS_i,"a",@progbits
	.sectionflags	@""
	.align	4
.nv.constant0._Z10blas_sgemmiiiiifPfiS_ifS_i:
	.zero		964


//--------------------- SYMBOLS --------------------------

	.type		.nv.reservedSmem.offset0,@object
	.size		.nv.reservedSmem.offset0,0x4
	.type		.nv.reservedSmem.cap,@object
	.size		.nv.reservedSmem.cap,0x4
